//
// Generated by NVIDIA NVVM Compiler
//
// Compiler Build ID: CL-36424714
// Cuda compilation tools, release 13.0, V13.0.88
// Based on NVVM 20.0.0
//

.version 9.0
.target sm_100
.address_size 64

	// .globl	_Z8fastwavePdS_S_S_iii

.visible .entry _Z8fastwavePdS_S_S_iii(
	.param .u64 .ptr .align 1 _Z8fastwavePdS_S_S_iii_param_0,
	.param .u64 .ptr .align 1 _Z8fastwavePdS_S_S_iii_param_1,
	.param .u64 .ptr .align 1 _Z8fastwavePdS_S_S_iii_param_2,
	.param .u64 .ptr .align 1 _Z8fastwavePdS_S_S_iii_param_3,
	.param .u32 _Z8fastwavePdS_S_S_iii_param_4,
	.param .u32 _Z8fastwavePdS_S_S_iii_param_5,
	.param .u32 _Z8fastwavePdS_S_S_iii_param_6
)
{
	.reg .pred 	%p<209>;
	.reg .b32 	%r<59>;
	.reg .b64 	%rd<198>;
	.reg .b64 	%fd<609>;

	ld.param.u64 	%rd12, [_Z8fastwavePdS_S_S_iii_param_0];
	ld.param.u64 	%rd9, [_Z8fastwavePdS_S_S_iii_param_1];
	ld.param.u64 	%rd10, [_Z8fastwavePdS_S_S_iii_param_2];
	ld.param.u64 	%rd11, [_Z8fastwavePdS_S_S_iii_param_3];
	ld.param.u32 	%r23, [_Z8fastwavePdS_S_S_iii_param_4];
	ld.param.u32 	%r24, [_Z8fastwavePdS_S_S_iii_param_5];
	ld.param.u32 	%r25, [_Z8fastwavePdS_S_S_iii_param_6];
	cvta.to.global.u64 	%rd13, %rd12;
	cvta.to.global.u64 	%rd14, %rd11;
	cvta.to.global.u64 	%rd15, %rd10;
	cvta.to.global.u64 	%rd16, %rd9;
	mov.u32 	%r26, %ctaid.x;
	mov.u32 	%r27, %ntid.x;
	mul.lo.s32 	%r28, %r26, %r27;
	mov.u32 	%r29, %tid.x;
	add.s32 	%r30, %r28, %r29;
	mov.u32 	%r31, %ctaid.y;
	mov.u32 	%r32, %ntid.y;
	shl.b32 	%r33, %r32, 4;
	mul.lo.s32 	%r2, %r33, %r31;
	mov.u32 	%r34, %tid.y;
	add.s32 	%r35, %r2, %r34;
	mov.u32 	%r36, %ctaid.z;
	mov.u32 	%r37, %ntid.z;
	shl.b32 	%r38, %r37, 1;
	mul.lo.s32 	%r39, %r38, %r36;
	mov.u32 	%r40, %tid.z;
	add.s32 	%r4, %r39, %r40;
	add.s32 	%r41, %r38, %r39;
	add.s32 	%r42, %r41, -1;
	add.s32 	%r43, %r23, -2;
	min.u32 	%r5, %r42, %r43;
	add.s32 	%r44, %r33, %r2;
	add.s32 	%r45, %r44, -1;
	add.s32 	%r46, %r24, -2;
	min.u32 	%r47, %r45, %r46;
	add.s32 	%r48, %r28, %r27;
	add.s32 	%r49, %r48, -1;
	add.s32 	%r50, %r25, -1;
	setp.lt.u32 	%p2, %r49, %r50;
	selp.b32 	%r51, %r48, %r25, %p2;
	add.s32 	%r7, %r51, -1;
	setp.gt.u32 	%p3, %r30, %r7;
	mul.wide.u32 	%rd17, %r30, 8;
	add.s64 	%rd18, %rd13, %rd17;
	add.s32 	%r8, %r35, %r32;
	add.s32 	%r9, %r8, %r32;
	add.s32 	%r10, %r9, %r32;
	add.s32 	%r11, %r10, %r32;
	add.s32 	%r12, %r11, %r32;
	add.s32 	%r13, %r12, %r32;
	add.s32 	%r14, %r13, %r32;
	add.s32 	%r15, %r14, %r32;
	add.s32 	%r16, %r15, %r32;
	add.s32 	%r17, %r16, %r32;
	add.s32 	%r18, %r17, %r32;
	add.s32 	%r19, %r18, %r32;
	add.s32 	%r20, %r19, %r32;
	add.s32 	%r21, %r20, %r32;
	add.s32 	%r22, %r21, %r32;
	setp.gt.u32 	%p4, %r4, %r5;
	mul.wide.u32 	%rd19, %r4, 819200;
	add.s64 	%rd20, %rd16, %rd19;
	add.s64 	%rd1, %rd20, %rd17;
	add.s64 	%rd21, %rd15, %rd19;
	add.s64 	%rd2, %rd21, %rd17;
	add.s64 	%rd22, %rd14, %rd19;
	add.s64 	%rd3, %rd22, %rd17;
	add.s64 	%rd4, %rd18, %rd19;
	setp.gt.u32 	%p5, %r35, %r47;
	or.pred  	%p6, %p4, %p5;
	or.pred  	%p7, %p6, %p3;
	@%p7 bra 	$L__BB0_2;
	mul.wide.u32 	%rd23, %r35, 2560;
	add.s64 	%rd24, %rd1, %rd23;
	ld.global.nc.f64 	%fd1, [%rd24+2560];
	ld.global.nc.f64 	%fd2, [%rd24];
	sub.f64 	%fd3, %fd1, %fd2;
	add.s64 	%rd25, %rd2, %rd23;
	ld.global.nc.f64 	%fd4, [%rd25+2560];
	ld.global.nc.f64 	%fd5, [%rd25];
	add.f64 	%fd6, %fd4, %fd5;
	mul.f64 	%fd7, %fd6, 0d3FE0000000000000;
	add.s64 	%rd26, %rd3, %rd23;
	ld.global.nc.f64 	%fd8, [%rd26+819200];
	ld.global.nc.f64 	%fd9, [%rd26];
	add.f64 	%fd10, %fd8, %fd9;
	ld.global.nc.f64 	%fd11, [%rd26+821760];
	ld.global.nc.f64 	%fd12, [%rd26+2560];
	add.f64 	%fd13, %fd11, %fd12;
	sub.f64 	%fd14, %fd10, %fd13;
	mul.f64 	%fd15, %fd7, %fd14;
	sub.f64 	%fd16, %fd8, %fd9;
	add.f64 	%fd17, %fd16, %fd13;
	div.rn.f64 	%fd18, %fd15, %fd17;
	add.f64 	%fd19, %fd3, %fd18;
	add.s64 	%rd27, %rd4, %rd23;
	st.global.f64 	[%rd27], %fd19;
$L__BB0_2:
	setp.gt.u32 	%p8, %r4, %r5;
	setp.gt.u32 	%p9, %r30, %r7;
	setp.lt.u32 	%p10, %r8, %r2;
	setp.gt.u32 	%p11, %r8, %r47;
	or.pred  	%p12, %p8, %p11;
	or.pred  	%p13, %p12, %p10;
	or.pred  	%p14, %p13, %p9;
	@%p14 bra 	$L__BB0_4;
	mul.wide.u32 	%rd28, %r8, 2560;
	add.s64 	%rd29, %rd1, %rd28;
	ld.global.nc.f64 	%fd20, [%rd29+2560];
	ld.global.nc.f64 	%fd21, [%rd29];
	sub.f64 	%fd22, %fd20, %fd21;
	add.s64 	%rd30, %rd2, %rd28;
	ld.global.nc.f64 	%fd23, [%rd30+2560];
	ld.global.nc.f64 	%fd24, [%rd30];
	add.f64 	%fd25, %fd23, %fd24;
	mul.f64 	%fd26, %fd25, 0d3FE0000000000000;
	add.s64 	%rd31, %rd3, %rd28;
	ld.global.nc.f64 	%fd27, [%rd31+819200];
	ld.global.nc.f64 	%fd28, [%rd31];
	add.f64 	%fd29, %fd27, %fd28;
	ld.global.nc.f64 	%fd30, [%rd31+821760];
	ld.global.nc.f64 	%fd31, [%rd31+2560];
	add.f64 	%fd32, %fd30, %fd31;
	sub.f64 	%fd33, %fd29, %fd32;
	mul.f64 	%fd34, %fd26, %fd33;
	sub.f64 	%fd35, %fd27, %fd28;
	add.f64 	%fd36, %fd35, %fd32;
	div.rn.f64 	%fd37, %fd34, %fd36;
	add.f64 	%fd38, %fd22, %fd37;
	add.s64 	%rd32, %rd4, %rd28;
	st.global.f64 	[%rd32], %fd38;
$L__BB0_4:
	setp.gt.u32 	%p15, %r4, %r5;
	setp.gt.u32 	%p16, %r30, %r7;
	setp.lt.u32 	%p17, %r9, %r2;
	setp.gt.u32 	%p18, %r9, %r47;
	or.pred  	%p19, %p15, %p18;
	or.pred  	%p20, %p19, %p17;
	or.pred  	%p21, %p20, %p16;
	@%p21 bra 	$L__BB0_6;
	mul.wide.u32 	%rd33, %r9, 2560;
	add.s64 	%rd34, %rd1, %rd33;
	ld.global.nc.f64 	%fd39, [%rd34+2560];
	ld.global.nc.f64 	%fd40, [%rd34];
	sub.f64 	%fd41, %fd39, %fd40;
	add.s64 	%rd35, %rd2, %rd33;
	ld.global.nc.f64 	%fd42, [%rd35+2560];
	ld.global.nc.f64 	%fd43, [%rd35];
	add.f64 	%fd44, %fd42, %fd43;
	mul.f64 	%fd45, %fd44, 0d3FE0000000000000;
	add.s64 	%rd36, %rd3, %rd33;
	ld.global.nc.f64 	%fd46, [%rd36+819200];
	ld.global.nc.f64 	%fd47, [%rd36];
	add.f64 	%fd48, %fd46, %fd47;
	ld.global.nc.f64 	%fd49, [%rd36+821760];
	ld.global.nc.f64 	%fd50, [%rd36+2560];
	add.f64 	%fd51, %fd49, %fd50;
	sub.f64 	%fd52, %fd48, %fd51;
	mul.f64 	%fd53, %fd45, %fd52;
	sub.f64 	%fd54, %fd46, %fd47;
	add.f64 	%fd55, %fd54, %fd51;
	div.rn.f64 	%fd56, %fd53, %fd55;
	add.f64 	%fd57, %fd41, %fd56;
	add.s64 	%rd37, %rd4, %rd33;
	st.global.f64 	[%rd37], %fd57;
$L__BB0_6:
	setp.gt.u32 	%p22, %r4, %r5;
	setp.gt.u32 	%p23, %r30, %r7;
	setp.lt.u32 	%p24, %r10, %r2;
	setp.gt.u32 	%p25, %r10, %r47;
	or.pred  	%p26, %p22, %p25;
	or.pred  	%p27, %p26, %p24;
	or.pred  	%p28, %p27, %p23;
	@%p28 bra 	$L__BB0_8;
	mul.wide.u32 	%rd38, %r10, 2560;
	add.s64 	%rd39, %rd1, %rd38;
	ld.global.nc.f64 	%fd58, [%rd39+2560];
	ld.global.nc.f64 	%fd59, [%rd39];
	sub.f64 	%fd60, %fd58, %fd59;
	add.s64 	%rd40, %rd2, %rd38;
	ld.global.nc.f64 	%fd61, [%rd40+2560];
	ld.global.nc.f64 	%fd62, [%rd40];
	add.f64 	%fd63, %fd61, %fd62;
	mul.f64 	%fd64, %fd63, 0d3FE0000000000000;
	add.s64 	%rd41, %rd3, %rd38;
	ld.global.nc.f64 	%fd65, [%rd41+819200];
	ld.global.nc.f64 	%fd66, [%rd41];
	add.f64 	%fd67, %fd65, %fd66;
	ld.global.nc.f64 	%fd68, [%rd41+821760];
	ld.global.nc.f64 	%fd69, [%rd41+2560];
	add.f64 	%fd70, %fd68, %fd69;
	sub.f64 	%fd71, %fd67, %fd70;
	mul.f64 	%fd72, %fd64, %fd71;
	sub.f64 	%fd73, %fd65, %fd66;
	add.f64 	%fd74, %fd73, %fd70;
	div.rn.f64 	%fd75, %fd72, %fd74;
	add.f64 	%fd76, %fd60, %fd75;
	add.s64 	%rd42, %rd4, %rd38;
	st.global.f64 	[%rd42], %fd76;
$L__BB0_8:
	setp.gt.u32 	%p29, %r4, %r5;
	setp.gt.u32 	%p30, %r30, %r7;
	setp.lt.u32 	%p31, %r11, %r2;
	setp.gt.u32 	%p32, %r11, %r47;
	or.pred  	%p33, %p29, %p32;
	or.pred  	%p34, %p33, %p31;
	or.pred  	%p35, %p34, %p30;
	@%p35 bra 	$L__BB0_10;
	mul.wide.u32 	%rd43, %r11, 2560;
	add.s64 	%rd44, %rd1, %rd43;
	ld.global.nc.f64 	%fd77, [%rd44+2560];
	ld.global.nc.f64 	%fd78, [%rd44];
	sub.f64 	%fd79, %fd77, %fd78;
	add.s64 	%rd45, %rd2, %rd43;
	ld.global.nc.f64 	%fd80, [%rd45+2560];
	ld.global.nc.f64 	%fd81, [%rd45];
	add.f64 	%fd82, %fd80, %fd81;
	mul.f64 	%fd83, %fd82, 0d3FE0000000000000;
	add.s64 	%rd46, %rd3, %rd43;
	ld.global.nc.f64 	%fd84, [%rd46+819200];
	ld.global.nc.f64 	%fd85, [%rd46];
	add.f64 	%fd86, %fd84, %fd85;
	ld.global.nc.f64 	%fd87, [%rd46+821760];
	ld.global.nc.f64 	%fd88, [%rd46+2560];
	add.f64 	%fd89, %fd87, %fd88;
	sub.f64 	%fd90, %fd86, %fd89;
	mul.f64 	%fd91, %fd83, %fd90;
	sub.f64 	%fd92, %fd84, %fd85;
	add.f64 	%fd93, %fd92, %fd89;
	div.rn.f64 	%fd94, %fd91, %fd93;
	add.f64 	%fd95, %fd79, %fd94;
	add.s64 	%rd47, %rd4, %rd43;
	st.global.f64 	[%rd47], %fd95;
$L__BB0_10:
	setp.gt.u32 	%p36, %r4, %r5;
	setp.gt.u32 	%p37, %r30, %r7;
	setp.lt.u32 	%p38, %r12, %r2;
	setp.gt.u32 	%p39, %r12, %r47;
	or.pred  	%p40, %p36, %p39;
	or.pred  	%p41, %p40, %p38;
	or.pred  	%p42, %p41, %p37;
	@%p42 bra 	$L__BB0_12;
	mul.wide.u32 	%rd48, %r12, 2560;
	add.s64 	%rd49, %rd1, %rd48;
	ld.global.nc.f64 	%fd96, [%rd49+2560];
	ld.global.nc.f64 	%fd97, [%rd49];
	sub.f64 	%fd98, %fd96, %fd97;
	add.s64 	%rd50, %rd2, %rd48;
	ld.global.nc.f64 	%fd99, [%rd50+2560];
	ld.global.nc.f64 	%fd100, [%rd50];
	add.f64 	%fd101, %fd99, %fd100;
	mul.f64 	%fd102, %fd101, 0d3FE0000000000000;
	add.s64 	%rd51, %rd3, %rd48;
	ld.global.nc.f64 	%fd103, [%rd51+819200];
	ld.global.nc.f64 	%fd104, [%rd51];
	add.f64 	%fd105, %fd103, %fd104;
	ld.global.nc.f64 	%fd106, [%rd51+821760];
	ld.global.nc.f64 	%fd107, [%rd51+2560];
	add.f64 	%fd108, %fd106, %fd107;
	sub.f64 	%fd109, %fd105, %fd108;
	mul.f64 	%fd110, %fd102, %fd109;
	sub.f64 	%fd111, %fd103, %fd104;
	add.f64 	%fd112, %fd111, %fd108;
	div.rn.f64 	%fd113, %fd110, %fd112;
	add.f64 	%fd114, %fd98, %fd113;
	add.s64 	%rd52, %rd4, %rd48;
	st.global.f64 	[%rd52], %fd114;
$L__BB0_12:
	setp.gt.u32 	%p43, %r4, %r5;
	setp.gt.u32 	%p44, %r30, %r7;
	setp.lt.u32 	%p45, %r13, %r2;
	setp.gt.u32 	%p46, %r13, %r47;
	or.pred  	%p47, %p43, %p46;
	or.pred  	%p48, %p47, %p45;
	or.pred  	%p49, %p48, %p44;
	@%p49 bra 	$L__BB0_14;
	mul.wide.u32 	%rd53, %r13, 2560;
	add.s64 	%rd54, %rd1, %rd53;
	ld.global.nc.f64 	%fd115, [%rd54+2560];
	ld.global.nc.f64 	%fd116, [%rd54];
	sub.f64 	%fd117, %fd115, %fd116;
	add.s64 	%rd55, %rd2, %rd53;
	ld.global.nc.f64 	%fd118, [%rd55+2560];
	ld.global.nc.f64 	%fd119, [%rd55];
	add.f64 	%fd120, %fd118, %fd119;
	mul.f64 	%fd121, %fd120, 0d3FE0000000000000;
	add.s64 	%rd56, %rd3, %rd53;
	ld.global.nc.f64 	%fd122, [%rd56+819200];
	ld.global.nc.f64 	%fd123, [%rd56];
	add.f64 	%fd124, %fd122, %fd123;
	ld.global.nc.f64 	%fd125, [%rd56+821760];
	ld.global.nc.f64 	%fd126, [%rd56+2560];
	add.f64 	%fd127, %fd125, %fd126;
	sub.f64 	%fd128, %fd124, %fd127;
	mul.f64 	%fd129, %fd121, %fd128;
	sub.f64 	%fd130, %fd122, %fd123;
	add.f64 	%fd131, %fd130, %fd127;
	div.rn.f64 	%fd132, %fd129, %fd131;
	add.f64 	%fd133, %fd117, %fd132;
	add.s64 	%rd57, %rd4, %rd53;
	st.global.f64 	[%rd57], %fd133;
$L__BB0_14:
	setp.gt.u32 	%p50, %r4, %r5;
	setp.gt.u32 	%p51, %r30, %r7;
	setp.lt.u32 	%p52, %r14, %r2;
	setp.gt.u32 	%p53, %r14, %r47;
	or.pred  	%p54, %p50, %p53;
	or.pred  	%p55, %p54, %p52;
	or.pred  	%p56, %p55, %p51;
	@%p56 bra 	$L__BB0_16;
	mul.wide.u32 	%rd58, %r14, 2560;
	add.s64 	%rd59, %rd1, %rd58;
	ld.global.nc.f64 	%fd134, [%rd59+2560];
	ld.global.nc.f64 	%fd135, [%rd59];
	sub.f64 	%fd136, %fd134, %fd135;
	add.s64 	%rd60, %rd2, %rd58;
	ld.global.nc.f64 	%fd137, [%rd60+2560];
	ld.global.nc.f64 	%fd138, [%rd60];
	add.f64 	%fd139, %fd137, %fd138;
	mul.f64 	%fd140, %fd139, 0d3FE0000000000000;
	add.s64 	%rd61, %rd3, %rd58;
	ld.global.nc.f64 	%fd141, [%rd61+819200];
	ld.global.nc.f64 	%fd142, [%rd61];
	add.f64 	%fd143, %fd141, %fd142;
	ld.global.nc.f64 	%fd144, [%rd61+821760];
	ld.global.nc.f64 	%fd145, [%rd61+2560];
	add.f64 	%fd146, %fd144, %fd145;
	sub.f64 	%fd147, %fd143, %fd146;
	mul.f64 	%fd148, %fd140, %fd147;
	sub.f64 	%fd149, %fd141, %fd142;
	add.f64 	%fd150, %fd149, %fd146;
	div.rn.f64 	%fd151, %fd148, %fd150;
	add.f64 	%fd152, %fd136, %fd151;
	add.s64 	%rd62, %rd4, %rd58;
	st.global.f64 	[%rd62], %fd152;
$L__BB0_16:
	setp.gt.u32 	%p57, %r4, %r5;
	setp.gt.u32 	%p58, %r30, %r7;
	setp.lt.u32 	%p59, %r15, %r2;
	setp.gt.u32 	%p60, %r15, %r47;
	or.pred  	%p61, %p57, %p60;
	or.pred  	%p62, %p61, %p59;
	or.pred  	%p63, %p62, %p58;
	@%p63 bra 	$L__BB0_18;
	mul.wide.u32 	%rd63, %r15, 2560;
	add.s64 	%rd64, %rd1, %rd63;
	ld.global.nc.f64 	%fd153, [%rd64+2560];
	ld.global.nc.f64 	%fd154, [%rd64];
	sub.f64 	%fd155, %fd153, %fd154;
	add.s64 	%rd65, %rd2, %rd63;
	ld.global.nc.f64 	%fd156, [%rd65+2560];
	ld.global.nc.f64 	%fd157, [%rd65];
	add.f64 	%fd158, %fd156, %fd157;
	mul.f64 	%fd159, %fd158, 0d3FE0000000000000;
	add.s64 	%rd66, %rd3, %rd63;
	ld.global.nc.f64 	%fd160, [%rd66+819200];
	ld.global.nc.f64 	%fd161, [%rd66];
	add.f64 	%fd162, %fd160, %fd161;
	ld.global.nc.f64 	%fd163, [%rd66+821760];
	ld.global.nc.f64 	%fd164, [%rd66+2560];
	add.f64 	%fd165, %fd163, %fd164;
	sub.f64 	%fd166, %fd162, %fd165;
	mul.f64 	%fd167, %fd159, %fd166;
	sub.f64 	%fd168, %fd160, %fd161;
	add.f64 	%fd169, %fd168, %fd165;
	div.rn.f64 	%fd170, %fd167, %fd169;
	add.f64 	%fd171, %fd155, %fd170;
	add.s64 	%rd67, %rd4, %rd63;
	st.global.f64 	[%rd67], %fd171;
$L__BB0_18:
	setp.gt.u32 	%p64, %r4, %r5;
	setp.gt.u32 	%p65, %r30, %r7;
	setp.lt.u32 	%p66, %r16, %r2;
	setp.gt.u32 	%p67, %r16, %r47;
	or.pred  	%p68, %p64, %p67;
	or.pred  	%p69, %p68, %p66;
	or.pred  	%p70, %p69, %p65;
	@%p70 bra 	$L__BB0_20;
	mul.wide.u32 	%rd68, %r16, 2560;
	add.s64 	%rd69, %rd1, %rd68;
	ld.global.nc.f64 	%fd172, [%rd69+2560];
	ld.global.nc.f64 	%fd173, [%rd69];
	sub.f64 	%fd174, %fd172, %fd173;
	add.s64 	%rd70, %rd2, %rd68;
	ld.global.nc.f64 	%fd175, [%rd70+2560];
	ld.global.nc.f64 	%fd176, [%rd70];
	add.f64 	%fd177, %fd175, %fd176;
	mul.f64 	%fd178, %fd177, 0d3FE0000000000000;
	add.s64 	%rd71, %rd3, %rd68;
	ld.global.nc.f64 	%fd179, [%rd71+819200];
	ld.global.nc.f64 	%fd180, [%rd71];
	add.f64 	%fd181, %fd179, %fd180;
	ld.global.nc.f64 	%fd182, [%rd71+821760];
	ld.global.nc.f64 	%fd183, [%rd71+2560];
	add.f64 	%fd184, %fd182, %fd183;
	sub.f64 	%fd185, %fd181, %fd184;
	mul.f64 	%fd186, %fd178, %fd185;
	sub.f64 	%fd187, %fd179, %fd180;
	add.f64 	%fd188, %fd187, %fd184;
	div.rn.f64 	%fd189, %fd186, %fd188;
	add.f64 	%fd190, %fd174, %fd189;
	add.s64 	%rd72, %rd4, %rd68;
	st.global.f64 	[%rd72], %fd190;
$L__BB0_20:
	setp.gt.u32 	%p71, %r4, %r5;
	setp.gt.u32 	%p72, %r30, %r7;
	setp.lt.u32 	%p73, %r17, %r2;
	setp.gt.u32 	%p74, %r17, %r47;
	or.pred  	%p75, %p71, %p74;
	or.pred  	%p76, %p75, %p73;
	or.pred  	%p77, %p76, %p72;
	@%p77 bra 	$L__BB0_22;
	mul.wide.u32 	%rd73, %r17, 2560;
	add.s64 	%rd74, %rd1, %rd73;
	ld.global.nc.f64 	%fd191, [%rd74+2560];
	ld.global.nc.f64 	%fd192, [%rd74];
	sub.f64 	%fd193, %fd191, %fd192;
	add.s64 	%rd75, %rd2, %rd73;
	ld.global.nc.f64 	%fd194, [%rd75+2560];
	ld.global.nc.f64 	%fd195, [%rd75];
	add.f64 	%fd196, %fd194, %fd195;
	mul.f64 	%fd197, %fd196, 0d3FE0000000000000;
	add.s64 	%rd76, %rd3, %rd73;
	ld.global.nc.f64 	%fd198, [%rd76+819200];
	ld.global.nc.f64 	%fd199, [%rd76];
	add.f64 	%fd200, %fd198, %fd199;
	ld.global.nc.f64 	%fd201, [%rd76+821760];
	ld.global.nc.f64 	%fd202, [%rd76+2560];
	add.f64 	%fd203, %fd201, %fd202;
	sub.f64 	%fd204, %fd200, %fd203;
	mul.f64 	%fd205, %fd197, %fd204;
	sub.f64 	%fd206, %fd198, %fd199;
	add.f64 	%fd207, %fd206, %fd203;
	div.rn.f64 	%fd208, %fd205, %fd207;
	add.f64 	%fd209, %fd193, %fd208;
	add.s64 	%rd77, %rd4, %rd73;
	st.global.f64 	[%rd77], %fd209;
$L__BB0_22:
	setp.gt.u32 	%p78, %r4, %r5;
	setp.gt.u32 	%p79, %r30, %r7;
	setp.lt.u32 	%p80, %r18, %r2;
	setp.gt.u32 	%p81, %r18, %r47;
	or.pred  	%p82, %p78, %p81;
	or.pred  	%p83, %p82, %p80;
	or.pred  	%p84, %p83, %p79;
	@%p84 bra 	$L__BB0_24;
	mul.wide.u32 	%rd78, %r18, 2560;
	add.s64 	%rd79, %rd1, %rd78;
	ld.global.nc.f64 	%fd210, [%rd79+2560];
	ld.global.nc.f64 	%fd211, [%rd79];
	sub.f64 	%fd212, %fd210, %fd211;
	add.s64 	%rd80, %rd2, %rd78;
	ld.global.nc.f64 	%fd213, [%rd80+2560];
	ld.global.nc.f64 	%fd214, [%rd80];
	add.f64 	%fd215, %fd213, %fd214;
	mul.f64 	%fd216, %fd215, 0d3FE0000000000000;
	add.s64 	%rd81, %rd3, %rd78;
	ld.global.nc.f64 	%fd217, [%rd81+819200];
	ld.global.nc.f64 	%fd218, [%rd81];
	add.f64 	%fd219, %fd217, %fd218;
	ld.global.nc.f64 	%fd220, [%rd81+821760];
	ld.global.nc.f64 	%fd221, [%rd81+2560];
	add.f64 	%fd222, %fd220, %fd221;
	sub.f64 	%fd223, %fd219, %fd222;
	mul.f64 	%fd224, %fd216, %fd223;
	sub.f64 	%fd225, %fd217, %fd218;
	add.f64 	%fd226, %fd225, %fd222;
	div.rn.f64 	%fd227, %fd224, %fd226;
	add.f64 	%fd228, %fd212, %fd227;
	add.s64 	%rd82, %rd4, %rd78;
	st.global.f64 	[%rd82], %fd228;
$L__BB0_24:
	setp.gt.u32 	%p85, %r4, %r5;
	setp.gt.u32 	%p86, %r30, %r7;
	setp.lt.u32 	%p87, %r19, %r2;
	setp.gt.u32 	%p88, %r19, %r47;
	or.pred  	%p89, %p85, %p88;
	or.pred  	%p90, %p89, %p87;
	or.pred  	%p91, %p90, %p86;
	@%p91 bra 	$L__BB0_26;
	mul.wide.u32 	%rd83, %r19, 2560;
	add.s64 	%rd84, %rd1, %rd83;
	ld.global.nc.f64 	%fd229, [%rd84+2560];
	ld.global.nc.f64 	%fd230, [%rd84];
	sub.f64 	%fd231, %fd229, %fd230;
	add.s64 	%rd85, %rd2, %rd83;
	ld.global.nc.f64 	%fd232, [%rd85+2560];
	ld.global.nc.f64 	%fd233, [%rd85];
	add.f64 	%fd234, %fd232, %fd233;
	mul.f64 	%fd235, %fd234, 0d3FE0000000000000;
	add.s64 	%rd86, %rd3, %rd83;
	ld.global.nc.f64 	%fd236, [%rd86+819200];
	ld.global.nc.f64 	%fd237, [%rd86];
	add.f64 	%fd238, %fd236, %fd237;
	ld.global.nc.f64 	%fd239, [%rd86+821760];
	ld.global.nc.f64 	%fd240, [%rd86+2560];
	add.f64 	%fd241, %fd239, %fd240;
	sub.f64 	%fd242, %fd238, %fd241;
	mul.f64 	%fd243, %fd235, %fd242;
	sub.f64 	%fd244, %fd236, %fd237;
	add.f64 	%fd245, %fd244, %fd241;
	div.rn.f64 	%fd246, %fd243, %fd245;
	add.f64 	%fd247, %fd231, %fd246;
	add.s64 	%rd87, %rd4, %rd83;
	st.global.f64 	[%rd87], %fd247;
$L__BB0_26:
	setp.gt.u32 	%p92, %r4, %r5;
	setp.gt.u32 	%p93, %r30, %r7;
	setp.lt.u32 	%p94, %r20, %r2;
	setp.gt.u32 	%p95, %r20, %r47;
	or.pred  	%p96, %p92, %p95;
	or.pred  	%p97, %p96, %p94;
	or.pred  	%p98, %p97, %p93;
	@%p98 bra 	$L__BB0_28;
	mul.wide.u32 	%rd88, %r20, 2560;
	add.s64 	%rd89, %rd1, %rd88;
	ld.global.nc.f64 	%fd248, [%rd89+2560];
	ld.global.nc.f64 	%fd249, [%rd89];
	sub.f64 	%fd250, %fd248, %fd249;
	add.s64 	%rd90, %rd2, %rd88;
	ld.global.nc.f64 	%fd251, [%rd90+2560];
	ld.global.nc.f64 	%fd252, [%rd90];
	add.f64 	%fd253, %fd251, %fd252;
	mul.f64 	%fd254, %fd253, 0d3FE0000000000000;
	add.s64 	%rd91, %rd3, %rd88;
	ld.global.nc.f64 	%fd255, [%rd91+819200];
	ld.global.nc.f64 	%fd256, [%rd91];
	add.f64 	%fd257, %fd255, %fd256;
	ld.global.nc.f64 	%fd258, [%rd91+821760];
	ld.global.nc.f64 	%fd259, [%rd91+2560];
	add.f64 	%fd260, %fd258, %fd259;
	sub.f64 	%fd261, %fd257, %fd260;
	mul.f64 	%fd262, %fd254, %fd261;
	sub.f64 	%fd263, %fd255, %fd256;
	add.f64 	%fd264, %fd263, %fd260;
	div.rn.f64 	%fd265, %fd262, %fd264;
	add.f64 	%fd266, %fd250, %fd265;
	add.s64 	%rd92, %rd4, %rd88;
	st.global.f64 	[%rd92], %fd266;
$L__BB0_28:
	setp.gt.u32 	%p99, %r4, %r5;
	setp.gt.u32 	%p100, %r30, %r7;
	setp.lt.u32 	%p101, %r21, %r2;
	setp.gt.u32 	%p102, %r21, %r47;
	or.pred  	%p103, %p99, %p102;
	or.pred  	%p104, %p103, %p101;
	or.pred  	%p105, %p104, %p100;
	@%p105 bra 	$L__BB0_30;
	mul.wide.u32 	%rd93, %r21, 2560;
	add.s64 	%rd94, %rd1, %rd93;
	ld.global.nc.f64 	%fd267, [%rd94+2560];
	ld.global.nc.f64 	%fd268, [%rd94];
	sub.f64 	%fd269, %fd267, %fd268;
	add.s64 	%rd95, %rd2, %rd93;
	ld.global.nc.f64 	%fd270, [%rd95+2560];
	ld.global.nc.f64 	%fd271, [%rd95];
	add.f64 	%fd272, %fd270, %fd271;
	mul.f64 	%fd273, %fd272, 0d3FE0000000000000;
	add.s64 	%rd96, %rd3, %rd93;
	ld.global.nc.f64 	%fd274, [%rd96+819200];
	ld.global.nc.f64 	%fd275, [%rd96];
	add.f64 	%fd276, %fd274, %fd275;
	ld.global.nc.f64 	%fd277, [%rd96+821760];
	ld.global.nc.f64 	%fd278, [%rd96+2560];
	add.f64 	%fd279, %fd277, %fd278;
	sub.f64 	%fd280, %fd276, %fd279;
	mul.f64 	%fd281, %fd273, %fd280;
	sub.f64 	%fd282, %fd274, %fd275;
	add.f64 	%fd283, %fd282, %fd279;
	div.rn.f64 	%fd284, %fd281, %fd283;
	add.f64 	%fd285, %fd269, %fd284;
	add.s64 	%rd97, %rd4, %rd93;
	st.global.f64 	[%rd97], %fd285;
$L__BB0_30:
	setp.gt.u32 	%p106, %r4, %r5;
	setp.gt.u32 	%p107, %r30, %r7;
	setp.lt.u32 	%p108, %r22, %r2;
	setp.gt.u32 	%p109, %r22, %r47;
	or.pred  	%p110, %p106, %p109;
	or.pred  	%p111, %p110, %p108;
	or.pred  	%p112, %p111, %p107;
	@%p112 bra 	$L__BB0_32;
	mul.wide.u32 	%rd98, %r22, 2560;
	add.s64 	%rd99, %rd1, %rd98;
	ld.global.nc.f64 	%fd286, [%rd99+2560];
	ld.global.nc.f64 	%fd287, [%rd99];
	sub.f64 	%fd288, %fd286, %fd287;
	add.s64 	%rd100, %rd2, %rd98;
	ld.global.nc.f64 	%fd289, [%rd100+2560];
	ld.global.nc.f64 	%fd290, [%rd100];
	add.f64 	%fd291, %fd289, %fd290;
	mul.f64 	%fd292, %fd291, 0d3FE0000000000000;
	add.s64 	%rd101, %rd3, %rd98;
	ld.global.nc.f64 	%fd293, [%rd101+819200];
	ld.global.nc.f64 	%fd294, [%rd101];
	add.f64 	%fd295, %fd293, %fd294;
	ld.global.nc.f64 	%fd296, [%rd101+821760];
	ld.global.nc.f64 	%fd297, [%rd101+2560];
	add.f64 	%fd298, %fd296, %fd297;
	sub.f64 	%fd299, %fd295, %fd298;
	mul.f64 	%fd300, %fd292, %fd299;
	sub.f64 	%fd301, %fd293, %fd294;
	add.f64 	%fd302, %fd301, %fd298;
	div.rn.f64 	%fd303, %fd300, %fd302;
	add.f64 	%fd304, %fd288, %fd303;
	add.s64 	%rd102, %rd4, %rd98;
	st.global.f64 	[%rd102], %fd304;
$L__BB0_32:
	ld.param.u64 	%rd197, [_Z8fastwavePdS_S_S_iii_param_3];
	ld.param.u64 	%rd196, [_Z8fastwavePdS_S_S_iii_param_2];
	ld.param.u64 	%rd195, [_Z8fastwavePdS_S_S_iii_param_1];
	mov.u32 	%r53, %ntid.z;
	add.s32 	%r55, %r4, %r53;
	setp.gt.u32 	%p113, %r35, %r47;
	mov.u32 	%r56, %ctaid.z;
	mul.lo.s32 	%r57, %r53, %r56;
	shl.b32 	%r58, %r57, 1;
	setp.lt.u32 	%p115, %r55, %r58;
	setp.gt.u32 	%p116, %r55, %r5;
	cvta.to.global.u64 	%rd103, %rd195;
	mul.wide.u32 	%rd104, %r4, 819200;
	add.s64 	%rd105, %rd103, %rd104;
	mul.wide.s32 	%rd106, %r53, 819200;
	add.s64 	%rd107, %rd105, %rd106;
	mul.wide.u32 	%rd108, %r30, 8;
	add.s64 	%rd5, %rd107, %rd108;
	cvta.to.global.u64 	%rd109, %rd196;
	add.s64 	%rd110, %rd109, %rd104;
	add.s64 	%rd111, %rd110, %rd106;
	add.s64 	%rd6, %rd111, %rd108;
	cvta.to.global.u64 	%rd112, %rd197;
	add.s64 	%rd113, %rd112, %rd104;
	add.s64 	%rd114, %rd113, %rd106;
	add.s64 	%rd7, %rd114, %rd108;
	add.s64 	%rd8, %rd4, %rd106;
	or.pred  	%p1, %p115, %p116;
	or.pred  	%p117, %p1, %p113;
	or.pred  	%p118, %p117, %p107;
	@%p118 bra 	$L__BB0_34;
	mul.wide.u32 	%rd115, %r35, 2560;
	add.s64 	%rd116, %rd5, %rd115;
	ld.global.nc.f64 	%fd305, [%rd116+2560];
	ld.global.nc.f64 	%fd306, [%rd116];
	sub.f64 	%fd307, %fd305, %fd306;
	add.s64 	%rd117, %rd6, %rd115;
	ld.global.nc.f64 	%fd308, [%rd117+2560];
	ld.global.nc.f64 	%fd309, [%rd117];
	add.f64 	%fd310, %fd308, %fd309;
	mul.f64 	%fd311, %fd310, 0d3FE0000000000000;
	add.s64 	%rd118, %rd7, %rd115;
	ld.global.nc.f64 	%fd312, [%rd118+819200];
	ld.global.nc.f64 	%fd313, [%rd118];
	add.f64 	%fd314, %fd312, %fd313;
	ld.global.nc.f64 	%fd315, [%rd118+821760];
	ld.global.nc.f64 	%fd316, [%rd118+2560];
	add.f64 	%fd317, %fd315, %fd316;
	sub.f64 	%fd318, %fd314, %fd317;
	mul.f64 	%fd319, %fd311, %fd318;
	sub.f64 	%fd320, %fd312, %fd313;
	add.f64 	%fd321, %fd320, %fd317;
	div.rn.f64 	%fd322, %fd319, %fd321;
	add.f64 	%fd323, %fd307, %fd322;
	add.s64 	%rd119, %rd8, %rd115;
	st.global.f64 	[%rd119], %fd323;
$L__BB0_34:
	setp.gt.u32 	%p119, %r8, %r47;
	setp.lt.u32 	%p120, %r8, %r2;
	setp.gt.u32 	%p121, %r30, %r7;
	or.pred  	%p122, %p1, %p120;
	or.pred  	%p123, %p122, %p119;
	or.pred  	%p124, %p123, %p121;
	@%p124 bra 	$L__BB0_36;
	mul.wide.u32 	%rd120, %r8, 2560;
	add.s64 	%rd121, %rd5, %rd120;
	ld.global.nc.f64 	%fd324, [%rd121+2560];
	ld.global.nc.f64 	%fd325, [%rd121];
	sub.f64 	%fd326, %fd324, %fd325;
	add.s64 	%rd122, %rd6, %rd120;
	ld.global.nc.f64 	%fd327, [%rd122+2560];
	ld.global.nc.f64 	%fd328, [%rd122];
	add.f64 	%fd329, %fd327, %fd328;
	mul.f64 	%fd330, %fd329, 0d3FE0000000000000;
	add.s64 	%rd123, %rd7, %rd120;
	ld.global.nc.f64 	%fd331, [%rd123+819200];
	ld.global.nc.f64 	%fd332, [%rd123];
	add.f64 	%fd333, %fd331, %fd332;
	ld.global.nc.f64 	%fd334, [%rd123+821760];
	ld.global.nc.f64 	%fd335, [%rd123+2560];
	add.f64 	%fd336, %fd334, %fd335;
	sub.f64 	%fd337, %fd333, %fd336;
	mul.f64 	%fd338, %fd330, %fd337;
	sub.f64 	%fd339, %fd331, %fd332;
	add.f64 	%fd340, %fd339, %fd336;
	div.rn.f64 	%fd341, %fd338, %fd340;
	add.f64 	%fd342, %fd326, %fd341;
	add.s64 	%rd124, %rd8, %rd120;
	st.global.f64 	[%rd124], %fd342;
$L__BB0_36:
	setp.gt.u32 	%p125, %r9, %r47;
	setp.lt.u32 	%p126, %r9, %r2;
	setp.gt.u32 	%p127, %r30, %r7;
	or.pred  	%p128, %p1, %p126;
	or.pred  	%p129, %p128, %p125;
	or.pred  	%p130, %p129, %p127;
	@%p130 bra 	$L__BB0_38;
	mul.wide.u32 	%rd125, %r9, 2560;
	add.s64 	%rd126, %rd5, %rd125;
	ld.global.nc.f64 	%fd343, [%rd126+2560];
	ld.global.nc.f64 	%fd344, [%rd126];
	sub.f64 	%fd345, %fd343, %fd344;
	add.s64 	%rd127, %rd6, %rd125;
	ld.global.nc.f64 	%fd346, [%rd127+2560];
	ld.global.nc.f64 	%fd347, [%rd127];
	add.f64 	%fd348, %fd346, %fd347;
	mul.f64 	%fd349, %fd348, 0d3FE0000000000000;
	add.s64 	%rd128, %rd7, %rd125;
	ld.global.nc.f64 	%fd350, [%rd128+819200];
	ld.global.nc.f64 	%fd351, [%rd128];
	add.f64 	%fd352, %fd350, %fd351;
	ld.global.nc.f64 	%fd353, [%rd128+821760];
	ld.global.nc.f64 	%fd354, [%rd128+2560];
	add.f64 	%fd355, %fd353, %fd354;
	sub.f64 	%fd356, %fd352, %fd355;
	mul.f64 	%fd357, %fd349, %fd356;
	sub.f64 	%fd358, %fd350, %fd351;
	add.f64 	%fd359, %fd358, %fd355;
	div.rn.f64 	%fd360, %fd357, %fd359;
	add.f64 	%fd361, %fd345, %fd360;
	add.s64 	%rd129, %rd8, %rd125;
	st.global.f64 	[%rd129], %fd361;
$L__BB0_38:
	setp.gt.u32 	%p131, %r10, %r47;
	setp.lt.u32 	%p132, %r10, %r2;
	setp.gt.u32 	%p133, %r30, %r7;
	or.pred  	%p134, %p1, %p132;
	or.pred  	%p135, %p134, %p131;
	or.pred  	%p136, %p135, %p133;
	@%p136 bra 	$L__BB0_40;
	mul.wide.u32 	%rd130, %r10, 2560;
	add.s64 	%rd131, %rd5, %rd130;
	ld.global.nc.f64 	%fd362, [%rd131+2560];
	ld.global.nc.f64 	%fd363, [%rd131];
	sub.f64 	%fd364, %fd362, %fd363;
	add.s64 	%rd132, %rd6, %rd130;
	ld.global.nc.f64 	%fd365, [%rd132+2560];
	ld.global.nc.f64 	%fd366, [%rd132];
	add.f64 	%fd367, %fd365, %fd366;
	mul.f64 	%fd368, %fd367, 0d3FE0000000000000;
	add.s64 	%rd133, %rd7, %rd130;
	ld.global.nc.f64 	%fd369, [%rd133+819200];
	ld.global.nc.f64 	%fd370, [%rd133];
	add.f64 	%fd371, %fd369, %fd370;
	ld.global.nc.f64 	%fd372, [%rd133+821760];
	ld.global.nc.f64 	%fd373, [%rd133+2560];
	add.f64 	%fd374, %fd372, %fd373;
	sub.f64 	%fd375, %fd371, %fd374;
	mul.f64 	%fd376, %fd368, %fd375;
	sub.f64 	%fd377, %fd369, %fd370;
	add.f64 	%fd378, %fd377, %fd374;
	div.rn.f64 	%fd379, %fd376, %fd378;
	add.f64 	%fd380, %fd364, %fd379;
	add.s64 	%rd134, %rd8, %rd130;
	st.global.f64 	[%rd134], %fd380;
$L__BB0_40:
	setp.gt.u32 	%p137, %r11, %r47;
	setp.lt.u32 	%p138, %r11, %r2;
	setp.gt.u32 	%p139, %r30, %r7;
	or.pred  	%p140, %p1, %p138;
	or.pred  	%p141, %p140, %p137;
	or.pred  	%p142, %p141, %p139;
	@%p142 bra 	$L__BB0_42;
	mul.wide.u32 	%rd135, %r11, 2560;
	add.s64 	%rd136, %rd5, %rd135;
	ld.global.nc.f64 	%fd381, [%rd136+2560];
	ld.global.nc.f64 	%fd382, [%rd136];
	sub.f64 	%fd383, %fd381, %fd382;
	add.s64 	%rd137, %rd6, %rd135;
	ld.global.nc.f64 	%fd384, [%rd137+2560];
	ld.global.nc.f64 	%fd385, [%rd137];
	add.f64 	%fd386, %fd384, %fd385;
	mul.f64 	%fd387, %fd386, 0d3FE0000000000000;
	add.s64 	%rd138, %rd7, %rd135;
	ld.global.nc.f64 	%fd388, [%rd138+819200];
	ld.global.nc.f64 	%fd389, [%rd138];
	add.f64 	%fd390, %fd388, %fd389;
	ld.global.nc.f64 	%fd391, [%rd138+821760];
	ld.global.nc.f64 	%fd392, [%rd138+2560];
	add.f64 	%fd393, %fd391, %fd392;
	sub.f64 	%fd394, %fd390, %fd393;
	mul.f64 	%fd395, %fd387, %fd394;
	sub.f64 	%fd396, %fd388, %fd389;
	add.f64 	%fd397, %fd396, %fd393;
	div.rn.f64 	%fd398, %fd395, %fd397;
	add.f64 	%fd399, %fd383, %fd398;
	add.s64 	%rd139, %rd8, %rd135;
	st.global.f64 	[%rd139], %fd399;
$L__BB0_42:
	setp.gt.u32 	%p143, %r12, %r47;
	setp.lt.u32 	%p144, %r12, %r2;
	setp.gt.u32 	%p145, %r30, %r7;
	or.pred  	%p146, %p1, %p144;
	or.pred  	%p147, %p146, %p143;
	or.pred  	%p148, %p147, %p145;
	@%p148 bra 	$L__BB0_44;
	mul.wide.u32 	%rd140, %r12, 2560;
	add.s64 	%rd141, %rd5, %rd140;
	ld.global.nc.f64 	%fd400, [%rd141+2560];
	ld.global.nc.f64 	%fd401, [%rd141];
	sub.f64 	%fd402, %fd400, %fd401;
	add.s64 	%rd142, %rd6, %rd140;
	ld.global.nc.f64 	%fd403, [%rd142+2560];
	ld.global.nc.f64 	%fd404, [%rd142];
	add.f64 	%fd405, %fd403, %fd404;
	mul.f64 	%fd406, %fd405, 0d3FE0000000000000;
	add.s64 	%rd143, %rd7, %rd140;
	ld.global.nc.f64 	%fd407, [%rd143+819200];
	ld.global.nc.f64 	%fd408, [%rd143];
	add.f64 	%fd409, %fd407, %fd408;
	ld.global.nc.f64 	%fd410, [%rd143+821760];
	ld.global.nc.f64 	%fd411, [%rd143+2560];
	add.f64 	%fd412, %fd410, %fd411;
	sub.f64 	%fd413, %fd409, %fd412;
	mul.f64 	%fd414, %fd406, %fd413;
	sub.f64 	%fd415, %fd407, %fd408;
	add.f64 	%fd416, %fd415, %fd412;
	div.rn.f64 	%fd417, %fd414, %fd416;
	add.f64 	%fd418, %fd402, %fd417;
	add.s64 	%rd144, %rd8, %rd140;
	st.global.f64 	[%rd144], %fd418;
$L__BB0_44:
	setp.gt.u32 	%p149, %r13, %r47;
	setp.lt.u32 	%p150, %r13, %r2;
	setp.gt.u32 	%p151, %r30, %r7;
	or.pred  	%p152, %p1, %p150;
	or.pred  	%p153, %p152, %p149;
	or.pred  	%p154, %p153, %p151;
	@%p154 bra 	$L__BB0_46;
	mul.wide.u32 	%rd145, %r13, 2560;
	add.s64 	%rd146, %rd5, %rd145;
	ld.global.nc.f64 	%fd419, [%rd146+2560];
	ld.global.nc.f64 	%fd420, [%rd146];
	sub.f64 	%fd421, %fd419, %fd420;
	add.s64 	%rd147, %rd6, %rd145;
	ld.global.nc.f64 	%fd422, [%rd147+2560];
	ld.global.nc.f64 	%fd423, [%rd147];
	add.f64 	%fd424, %fd422, %fd423;
	mul.f64 	%fd425, %fd424, 0d3FE0000000000000;
	add.s64 	%rd148, %rd7, %rd145;
	ld.global.nc.f64 	%fd426, [%rd148+819200];
	ld.global.nc.f64 	%fd427, [%rd148];
	add.f64 	%fd428, %fd426, %fd427;
	ld.global.nc.f64 	%fd429, [%rd148+821760];
	ld.global.nc.f64 	%fd430, [%rd148+2560];
	add.f64 	%fd431, %fd429, %fd430;
	sub.f64 	%fd432, %fd428, %fd431;
	mul.f64 	%fd433, %fd425, %fd432;
	sub.f64 	%fd434, %fd426, %fd427;
	add.f64 	%fd435, %fd434, %fd431;
	div.rn.f64 	%fd436, %fd433, %fd435;
	add.f64 	%fd437, %fd421, %fd436;
	add.s64 	%rd149, %rd8, %rd145;
	st.global.f64 	[%rd149], %fd437;
$L__BB0_46:
	setp.gt.u32 	%p155, %r14, %r47;
	setp.lt.u32 	%p156, %r14, %r2;
	setp.gt.u32 	%p157, %r30, %r7;
	or.pred  	%p158, %p1, %p156;
	or.pred  	%p159, %p158, %p155;
	or.pred  	%p160, %p159, %p157;
	@%p160 bra 	$L__BB0_48;
	mul.wide.u32 	%rd150, %r14, 2560;
	add.s64 	%rd151, %rd5, %rd150;
	ld.global.nc.f64 	%fd438, [%rd151+2560];
	ld.global.nc.f64 	%fd439, [%rd151];
	sub.f64 	%fd440, %fd438, %fd439;
	add.s64 	%rd152, %rd6, %rd150;
	ld.global.nc.f64 	%fd441, [%rd152+2560];
	ld.global.nc.f64 	%fd442, [%rd152];
	add.f64 	%fd443, %fd441, %fd442;
	mul.f64 	%fd444, %fd443, 0d3FE0000000000000;
	add.s64 	%rd153, %rd7, %rd150;
	ld.global.nc.f64 	%fd445, [%rd153+819200];
	ld.global.nc.f64 	%fd446, [%rd153];
	add.f64 	%fd447, %fd445, %fd446;
	ld.global.nc.f64 	%fd448, [%rd153+821760];
	ld.global.nc.f64 	%fd449, [%rd153+2560];
	add.f64 	%fd450, %fd448, %fd449;
	sub.f64 	%fd451, %fd447, %fd450;
	mul.f64 	%fd452, %fd444, %fd451;
	sub.f64 	%fd453, %fd445, %fd446;
	add.f64 	%fd454, %fd453, %fd450;
	div.rn.f64 	%fd455, %fd452, %fd454;
	add.f64 	%fd456, %fd440, %fd455;
	add.s64 	%rd154, %rd8, %rd150;
	st.global.f64 	[%rd154], %fd456;
$L__BB0_48:
	setp.gt.u32 	%p161, %r15, %r47;
	setp.lt.u32 	%p162, %r15, %r2;
	setp.gt.u32 	%p163, %r30, %r7;
	or.pred  	%p164, %p1, %p162;
	or.pred  	%p165, %p164, %p161;
	or.pred  	%p166, %p165, %p163;
	@%p166 bra 	$L__BB0_50;
	mul.wide.u32 	%rd155, %r15, 2560;
	add.s64 	%rd156, %rd5, %rd155;
	ld.global.nc.f64 	%fd457, [%rd156+2560];
	ld.global.nc.f64 	%fd458, [%rd156];
	sub.f64 	%fd459, %fd457, %fd458;
	add.s64 	%rd157, %rd6, %rd155;
	ld.global.nc.f64 	%fd460, [%rd157+2560];
	ld.global.nc.f64 	%fd461, [%rd157];
	add.f64 	%fd462, %fd460, %fd461;
	mul.f64 	%fd463, %fd462, 0d3FE0000000000000;
	add.s64 	%rd158, %rd7, %rd155;
	ld.global.nc.f64 	%fd464, [%rd158+819200];
	ld.global.nc.f64 	%fd465, [%rd158];
	add.f64 	%fd466, %fd464, %fd465;
	ld.global.nc.f64 	%fd467, [%rd158+821760];
	ld.global.nc.f64 	%fd468, [%rd158+2560];
	add.f64 	%fd469, %fd467, %fd468;
	sub.f64 	%fd470, %fd466, %fd469;
	mul.f64 	%fd471, %fd463, %fd470;
	sub.f64 	%fd472, %fd464, %fd465;
	add.f64 	%fd473, %fd472, %fd469;
	div.rn.f64 	%fd474, %fd471, %fd473;
	add.f64 	%fd475, %fd459, %fd474;
	add.s64 	%rd159, %rd8, %rd155;
	st.global.f64 	[%rd159], %fd475;
$L__BB0_50:
	setp.gt.u32 	%p167, %r16, %r47;
	setp.lt.u32 	%p168, %r16, %r2;
	setp.gt.u32 	%p169, %r30, %r7;
	or.pred  	%p170, %p1, %p168;
	or.pred  	%p171, %p170, %p167;
	or.pred  	%p172, %p171, %p169;
	@%p172 bra 	$L__BB0_52;
	mul.wide.u32 	%rd160, %r16, 2560;
	add.s64 	%rd161, %rd5, %rd160;
	ld.global.nc.f64 	%fd476, [%rd161+2560];
	ld.global.nc.f64 	%fd477, [%rd161];
	sub.f64 	%fd478, %fd476, %fd477;
	add.s64 	%rd162, %rd6, %rd160;
	ld.global.nc.f64 	%fd479, [%rd162+2560];
	ld.global.nc.f64 	%fd480, [%rd162];
	add.f64 	%fd481, %fd479, %fd480;
	mul.f64 	%fd482, %fd481, 0d3FE0000000000000;
	add.s64 	%rd163, %rd7, %rd160;
	ld.global.nc.f64 	%fd483, [%rd163+819200];
	ld.global.nc.f64 	%fd484, [%rd163];
	add.f64 	%fd485, %fd483, %fd484;
	ld.global.nc.f64 	%fd486, [%rd163+821760];
	ld.global.nc.f64 	%fd487, [%rd163+2560];
	add.f64 	%fd488, %fd486, %fd487;
	sub.f64 	%fd489, %fd485, %fd488;
	mul.f64 	%fd490, %fd482, %fd489;
	sub.f64 	%fd491, %fd483, %fd484;
	add.f64 	%fd492, %fd491, %fd488;
	div.rn.f64 	%fd493, %fd490, %fd492;
	add.f64 	%fd494, %fd478, %fd493;
	add.s64 	%rd164, %rd8, %rd160;
	st.global.f64 	[%rd164], %fd494;
$L__BB0_52:
	setp.gt.u32 	%p173, %r17, %r47;
	setp.lt.u32 	%p174, %r17, %r2;
	setp.gt.u32 	%p175, %r30, %r7;
	or.pred  	%p176, %p1, %p174;
	or.pred  	%p177, %p176, %p173;
	or.pred  	%p178, %p177, %p175;
	@%p178 bra 	$L__BB0_54;
	mul.wide.u32 	%rd165, %r17, 2560;
	add.s64 	%rd166, %rd5, %rd165;
	ld.global.nc.f64 	%fd495, [%rd166+2560];
	ld.global.nc.f64 	%fd496, [%rd166];
	sub.f64 	%fd497, %fd495, %fd496;
	add.s64 	%rd167, %rd6, %rd165;
	ld.global.nc.f64 	%fd498, [%rd167+2560];
	ld.global.nc.f64 	%fd499, [%rd167];
	add.f64 	%fd500, %fd498, %fd499;
	mul.f64 	%fd501, %fd500, 0d3FE0000000000000;
	add.s64 	%rd168, %rd7, %rd165;
	ld.global.nc.f64 	%fd502, [%rd168+819200];
	ld.global.nc.f64 	%fd503, [%rd168];
	add.f64 	%fd504, %fd502, %fd503;
	ld.global.nc.f64 	%fd505, [%rd168+821760];
	ld.global.nc.f64 	%fd506, [%rd168+2560];
	add.f64 	%fd507, %fd505, %fd506;
	sub.f64 	%fd508, %fd504, %fd507;
	mul.f64 	%fd509, %fd501, %fd508;
	sub.f64 	%fd510, %fd502, %fd503;
	add.f64 	%fd511, %fd510, %fd507;
	div.rn.f64 	%fd512, %fd509, %fd511;
	add.f64 	%fd513, %fd497, %fd512;
	add.s64 	%rd169, %rd8, %rd165;
	st.global.f64 	[%rd169], %fd513;
$L__BB0_54:
	setp.gt.u32 	%p179, %r18, %r47;
	setp.lt.u32 	%p180, %r18, %r2;
	setp.gt.u32 	%p181, %r30, %r7;
	or.pred  	%p182, %p1, %p180;
	or.pred  	%p183, %p182, %p179;
	or.pred  	%p184, %p183, %p181;
	@%p184 bra 	$L__BB0_56;
	mul.wide.u32 	%rd170, %r18, 2560;
	add.s64 	%rd171, %rd5, %rd170;
	ld.global.nc.f64 	%fd514, [%rd171+2560];
	ld.global.nc.f64 	%fd515, [%rd171];
	sub.f64 	%fd516, %fd514, %fd515;
	add.s64 	%rd172, %rd6, %rd170;
	ld.global.nc.f64 	%fd517, [%rd172+2560];
	ld.global.nc.f64 	%fd518, [%rd172];
	add.f64 	%fd519, %fd517, %fd518;
	mul.f64 	%fd520, %fd519, 0d3FE0000000000000;
	add.s64 	%rd173, %rd7, %rd170;
	ld.global.nc.f64 	%fd521, [%rd173+819200];
	ld.global.nc.f64 	%fd522, [%rd173];
	add.f64 	%fd523, %fd521, %fd522;
	ld.global.nc.f64 	%fd524, [%rd173+821760];
	ld.global.nc.f64 	%fd525, [%rd173+2560];
	add.f64 	%fd526, %fd524, %fd525;
	sub.f64 	%fd527, %fd523, %fd526;
	mul.f64 	%fd528, %fd520, %fd527;
	sub.f64 	%fd529, %fd521, %fd522;
	add.f64 	%fd530, %fd529, %fd526;
	div.rn.f64 	%fd531, %fd528, %fd530;
	add.f64 	%fd532, %fd516, %fd531;
	add.s64 	%rd174, %rd8, %rd170;
	st.global.f64 	[%rd174], %fd532;
$L__BB0_56:
	setp.gt.u32 	%p185, %r19, %r47;
	setp.lt.u32 	%p186, %r19, %r2;
	setp.gt.u32 	%p187, %r30, %r7;
	or.pred  	%p188, %p1, %p186;
	or.pred  	%p189, %p188, %p185;
	or.pred  	%p190, %p189, %p187;
	@%p190 bra 	$L__BB0_58;
	mul.wide.u32 	%rd175, %r19, 2560;
	add.s64 	%rd176, %rd5, %rd175;
	ld.global.nc.f64 	%fd533, [%rd176+2560];
	ld.global.nc.f64 	%fd534, [%rd176];
	sub.f64 	%fd535, %fd533, %fd534;
	add.s64 	%rd177, %rd6, %rd175;
	ld.global.nc.f64 	%fd536, [%rd177+2560];
	ld.global.nc.f64 	%fd537, [%rd177];
	add.f64 	%fd538, %fd536, %fd537;
	mul.f64 	%fd539, %fd538, 0d3FE0000000000000;
	add.s64 	%rd178, %rd7, %rd175;
	ld.global.nc.f64 	%fd540, [%rd178+819200];
	ld.global.nc.f64 	%fd541, [%rd178];
	add.f64 	%fd542, %fd540, %fd541;
	ld.global.nc.f64 	%fd543, [%rd178+821760];
	ld.global.nc.f64 	%fd544, [%rd178+2560];
	add.f64 	%fd545, %fd543, %fd544;
	sub.f64 	%fd546, %fd542, %fd545;
	mul.f64 	%fd547, %fd539, %fd546;
	sub.f64 	%fd548, %fd540, %fd541;
	add.f64 	%fd549, %fd548, %fd545;
	div.rn.f64 	%fd550, %fd547, %fd549;
	add.f64 	%fd551, %fd535, %fd550;
	add.s64 	%rd179, %rd8, %rd175;
	st.global.f64 	[%rd179], %fd551;
$L__BB0_58:
	setp.gt.u32 	%p191, %r20, %r47;
	setp.lt.u32 	%p192, %r20, %r2;
	setp.gt.u32 	%p193, %r30, %r7;
	or.pred  	%p194, %p1, %p192;
	or.pred  	%p195, %p194, %p191;
	or.pred  	%p196, %p195, %p193;
	@%p196 bra 	$L__BB0_60;
	mul.wide.u32 	%rd180, %r20, 2560;
	add.s64 	%rd181, %rd5, %rd180;
	ld.global.nc.f64 	%fd552, [%rd181+2560];
	ld.global.nc.f64 	%fd553, [%rd181];
	sub.f64 	%fd554, %fd552, %fd553;
	add.s64 	%rd182, %rd6, %rd180;
	ld.global.nc.f64 	%fd555, [%rd182+2560];
	ld.global.nc.f64 	%fd556, [%rd182];
	add.f64 	%fd557, %fd555, %fd556;
	mul.f64 	%fd558, %fd557, 0d3FE0000000000000;
	add.s64 	%rd183, %rd7, %rd180;
	ld.global.nc.f64 	%fd559, [%rd183+819200];
	ld.global.nc.f64 	%fd560, [%rd183];
	add.f64 	%fd561, %fd559, %fd560;
	ld.global.nc.f64 	%fd562, [%rd183+821760];
	ld.global.nc.f64 	%fd563, [%rd183+2560];
	add.f64 	%fd564, %fd562, %fd563;
	sub.f64 	%fd565, %fd561, %fd564;
	mul.f64 	%fd566, %fd558, %fd565;
	sub.f64 	%fd567, %fd559, %fd560;
	add.f64 	%fd568, %fd567, %fd564;
	div.rn.f64 	%fd569, %fd566, %fd568;
	add.f64 	%fd570, %fd554, %fd569;
	add.s64 	%rd184, %rd8, %rd180;
	st.global.f64 	[%rd184], %fd570;
$L__BB0_60:
	setp.gt.u32 	%p197, %r21, %r47;
	setp.lt.u32 	%p198, %r21, %r2;
	setp.gt.u32 	%p199, %r30, %r7;
	or.pred  	%p200, %p1, %p198;
	or.pred  	%p201, %p200, %p197;
	or.pred  	%p202, %p201, %p199;
	@%p202 bra 	$L__BB0_62;
	mul.wide.u32 	%rd185, %r21, 2560;
	add.s64 	%rd186, %rd5, %rd185;
	ld.global.nc.f64 	%fd571, [%rd186+2560];
	ld.global.nc.f64 	%fd572, [%rd186];
	sub.f64 	%fd573, %fd571, %fd572;
	add.s64 	%rd187, %rd6, %rd185;
	ld.global.nc.f64 	%fd574, [%rd187+2560];
	ld.global.nc.f64 	%fd575, [%rd187];
	add.f64 	%fd576, %fd574, %fd575;
	mul.f64 	%fd577, %fd576, 0d3FE0000000000000;
	add.s64 	%rd188, %rd7, %rd185;
	ld.global.nc.f64 	%fd578, [%rd188+819200];
	ld.global.nc.f64 	%fd579, [%rd188];
	add.f64 	%fd580, %fd578, %fd579;
	ld.global.nc.f64 	%fd581, [%rd188+821760];
	ld.global.nc.f64 	%fd582, [%rd188+2560];
	add.f64 	%fd583, %fd581, %fd582;
	sub.f64 	%fd584, %fd580, %fd583;
	mul.f64 	%fd585, %fd577, %fd584;
	sub.f64 	%fd586, %fd578, %fd579;
	add.f64 	%fd587, %fd586, %fd583;
	div.rn.f64 	%fd588, %fd585, %fd587;
	add.f64 	%fd589, %fd573, %fd588;
	add.s64 	%rd189, %rd8, %rd185;
	st.global.f64 	[%rd189], %fd589;
$L__BB0_62:
	setp.gt.u32 	%p203, %r22, %r47;
	setp.lt.u32 	%p204, %r22, %r2;
	setp.gt.u32 	%p205, %r30, %r7;
	or.pred  	%p206, %p1, %p204;
	or.pred  	%p207, %p206, %p203;
	or.pred  	%p208, %p207, %p205;
	@%p208 bra 	$L__BB0_64;
	mul.wide.u32 	%rd190, %r22, 2560;
	add.s64 	%rd191, %rd5, %rd190;
	ld.global.nc.f64 	%fd590, [%rd191+2560];
	ld.global.nc.f64 	%fd591, [%rd191];
	sub.f64 	%fd592, %fd590, %fd591;
	add.s64 	%rd192, %rd6, %rd190;
	ld.global.nc.f64 	%fd593, [%rd192+2560];
	ld.global.nc.f64 	%fd594, [%rd192];
	add.f64 	%fd595, %fd593, %fd594;
	mul.f64 	%fd596, %fd595, 0d3FE0000000000000;
	add.s64 	%rd193, %rd7, %rd190;
	ld.global.nc.f64 	%fd597, [%rd193+819200];
	ld.global.nc.f64 	%fd598, [%rd193];
	add.f64 	%fd599, %fd597, %fd598;
	ld.global.nc.f64 	%fd600, [%rd193+821760];
	ld.global.nc.f64 	%fd601, [%rd193+2560];
	add.f64 	%fd602, %fd600, %fd601;
	sub.f64 	%fd603, %fd599, %fd602;
	mul.f64 	%fd604, %fd596, %fd603;
	sub.f64 	%fd605, %fd597, %fd598;
	add.f64 	%fd606, %fd605, %fd602;
	div.rn.f64 	%fd607, %fd604, %fd606;
	add.f64 	%fd608, %fd592, %fd607;
	add.s64 	%rd194, %rd8, %rd190;
	st.global.f64 	[%rd194], %fd608;
$L__BB0_64:
	ret;

}


// ===== COMPILED SASS (sm_100) =====

	.target	sm_100

	.elftype	@"ET_EXEC"


//--------------------- .note.nv.tkinfo           --------------------------
	.section	.note.nv.tkinfo,"",@"SHT_NOTE"
	.sectionflags	@"SHF_NOTE_NV_TKINFO"
	.tkinfo
        /*0018*/ 	.word	0x00000002
        /*0030*/ 	.string	""
        /*0030*/ 	.string	"ptxas"
        /*0030*/ 	.string	"Cuda compilation tools, release 13.0, V13.0.88"
        /*0030*/ 	.string	"Build cuda_13.0.r13.0/compiler.36424714_0"
        /*0030*/ 	.string	"-arch sm_100 -m 64 "



//--------------------- .note.nv.cuinfo           --------------------------
	.section	.note.nv.cuinfo,"",@"SHT_NOTE"
	.sectionflags	@"SHF_NOTE_NV_CUINFO"
        /*0018*/ 	.short	0x0002
        /*001a*/ 	.short	0x0064
        /*001c*/ 	.short	0x0082
	.zero		2


//--------------------- .nv.info                  --------------------------
	.section	.nv.info,"",@"SHT_CUDA_INFO"
	.align	4


	//----- nvinfo : EIATTR_REGCOUNT
	.align		4
        /*0000*/ 	.byte	0x04, 0x2f
        /*0002*/ 	.short	(.L_1 - .L_0)
	.align		4
.L_0:
        /*0004*/ 	.word	index@(_Z8fastwavePdS_S_S_iii)
        /*0008*/ 	.word	0x00000038


	//----- nvinfo : EIATTR_FRAME_SIZE
	.align		4
.L_1:
        /*000c*/ 	.byte	0x04, 0x11
        /*000e*/ 	.short	(.L_3 - .L_2)
	.align		4
.L_2:
        /*0010*/ 	.word	index@($__internal_0_$__cuda_sm20_div_rn_f64_full)
        /*0014*/ 	.word	0x00000000


	//----- nvinfo : EIATTR_FRAME_SIZE
	.align		4
.L_3:
        /*0018*/ 	.byte	0x04, 0x11
        /*001a*/ 	.short	(.L_5 - .L_4)
	.align		4
.L_4:
        /*001c*/ 	.word	index@(_Z8fastwavePdS_S_S_iii)
        /*0020*/ 	.word	0x00000000


	//----- nvinfo : EIATTR_MIN_STACK_SIZE
	.align		4
.L_5:
        /*0024*/ 	.byte	0x04, 0x12
        /*0026*/ 	.short	(.L_7 - .L_6)
	.align		4
.L_6:
        /*0028*/ 	.word	index@(_Z8fastwavePdS_S_S_iii)
        /*002c*/ 	.word	0x00000000
.L_7:


//--------------------- .nv.compat                --------------------------
	.section	.nv.compat,"",@"SHT_CUDA_COMPAT_INFO"
	.align	4
        /*0000*/ 	.byte	0x02, 0x09, 0x00, 0x00, 0x02, 0x02, 0x01, 0x00, 0x02, 0x05, 0x05, 0x00, 0x03, 0x07, 0x01, 0x01
        /*0010*/ 	.byte	0x02, 0x03, 0x00, 0x00, 0x02, 0x06, 0x01, 0x00, 0x04, 0x0b, 0x08, 0x00, 0x01, 0x00, 0x00, 0x00
        /*0020*/ 	.byte	0x00, 0x00, 0x00, 0x00


//--------------------- .nv.info._Z8fastwavePdS_S_S_iii --------------------------
	.section	.nv.info._Z8fastwavePdS_S_S_iii,"",@"SHT_CUDA_INFO"
	.sectionflags	@""
	.align	4


	//----- nvinfo : EIATTR_CUDA_API_VERSION
	.align		4
        /*0000*/ 	.byte	0x04, 0x37
        /*0002*/ 	.short	(.L_9 - .L_8)
.L_8:
        /*0004*/ 	.word	0x00000082


	//----- nvinfo : EIATTR_KPARAM_INFO
	.align		4
.L_9:
        /*0008*/ 	.byte	0x04, 0x17
        /*000a*/ 	.short	(.L_11 - .L_10)
.L_10:
        /*000c*/ 	.word	0x00000000
        /*0010*/ 	.short	0x0006
        /*0012*/ 	.short	0x0028
        /*0014*/ 	.byte	0x00, 0xf0, 0x11, 0x00


	//----- nvinfo : EIATTR_KPARAM_INFO
	.align		4
.L_11:
        /*0018*/ 	.byte	0x04, 0x17
        /*001a*/ 	.short	(.L_13 - .L_12)
.L_12:
        /*001c*/ 	.word	0x00000000
        /*0020*/ 	.short	0x0005
        /*0022*/ 	.short	0x0024
        /*0024*/ 	.byte	0x00, 0xf0, 0x11, 0x00


	//----- nvinfo : EIATTR_KPARAM_INFO
	.align		4
.L_13:
        /*0028*/ 	.byte	0x04, 0x17
        /*002a*/ 	.short	(.L_15 - .L_14)
.L_14:
        /*002c*/ 	.word	0x00000000
        /*0030*/ 	.short	0x0004
        /*0032*/ 	.short	0x0020
        /*0034*/ 	.byte	0x00, 0xf0, 0x11, 0x00


	//----- nvinfo : EIATTR_KPARAM_INFO
	.align		4
.L_15:
        /*0038*/ 	.byte	0x04, 0x17
        /*003a*/ 	.short	(.L_17 - .L_16)
.L_16:
        /*003c*/ 	.word	0x00000000
        /*0040*/ 	.short	0x0003
        /*0042*/ 	.short	0x0018
        /*0044*/ 	.byte	0x00, 0xf5, 0x21, 0x00


	//----- nvinfo : EIATTR_KPARAM_INFO
	.align		4
.L_17:
        /*0048*/ 	.byte	0x04, 0x17
        /*004a*/ 	.short	(.L_19 - .L_18)
.L_18:
        /*004c*/ 	.word	0x00000000
        /*0050*/ 	.short	0x0002
        /*0052*/ 	.short	0x0010
        /*0054*/ 	.byte	0x00, 0xf5, 0x21, 0x00


	//----- nvinfo : EIATTR_KPARAM_INFO
	.align		4
.L_19:
        /*0058*/ 	.byte	0x04, 0x17
        /*005a*/ 	.short	(.L_21 - .L_20)
.L_20:
        /*005c*/ 	.word	0x00000000
        /*0060*/ 	.short	0x0001
        /*0062*/ 	.short	0x0008
        /*0064*/ 	.byte	0x00, 0xf5, 0x21, 0x00


	//----- nvinfo : EIATTR_KPARAM_INFO
	.align		4
.L_21:
        /*0068*/ 	.byte	0x04, 0x17
        /*006a*/ 	.short	(.L_23 - .L_22)
.L_22:
        /*006c*/ 	.word	0x00000000
        /*0070*/ 	.short	0x0000
        /*0072*/ 	.short	0x0000
        /*0074*/ 	.byte	0x00, 0xf5, 0x21, 0x00


	//----- nvinfo : EIATTR_SPARSE_MMA_MASK
	.align		4
.L_23:
        /*0078*/ 	.byte	0x03, 0x50
        /*007a*/ 	.short	0x0000


	//----- nvinfo : EIATTR_MAXREG_COUNT
	.align		4
        /*007c*/ 	.byte	0x03, 0x1b
        /*007e*/ 	.short	0x00ff


	//----- nvinfo : EIATTR_MERCURY_ISA_VERSION
	.align		4
        /*0080*/ 	.byte	0x03, 0x5f
        /*0082*/ 	.short	0x0101


	//----- nvinfo : EIATTR_VRC_CTA_INIT_COUNT
	.align		4
        /*0084*/ 	.byte	0x02, 0x4a
	.zero		1
	.zero		1


	//----- nvinfo : EIATTR_EXIT_INSTR_OFFSETS
	.align		4
        /*0088*/ 	.byte	0x04, 0x1c
        /*008a*/ 	.short	(.L_25 - .L_24)


	//   ....[0]....
.L_24:
        /*008c*/ 	.word	0x00006c90


	//   ....[1]....
        /*0090*/ 	.word	0x00006f90


	//----- nvinfo : EIATTR_CRS_STACK_SIZE
	.align		4
.L_25:
        /*0094*/ 	.byte	0x04, 0x1e
        /*0096*/ 	.short	(.L_27 - .L_26)
.L_26:
        /*0098*/ 	.word	0x00000000


	//----- nvinfo : EIATTR_CBANK_PARAM_SIZE
	.align		4
.L_27:
        /*009c*/ 	.byte	0x03, 0x19
        /*009e*/ 	.short	0x002c


	//----- nvinfo : EIATTR_PARAM_CBANK
	.align		4
        /*00a0*/ 	.byte	0x04, 0x0a
        /*00a2*/ 	.short	(.L_29 - .L_28)
	.align		4
.L_28:
        /*00a4*/ 	.word	index@(.nv.constant0._Z8fastwavePdS_S_S_iii)
        /*00a8*/ 	.short	0x0380
        /*00aa*/ 	.short	0x002c


	//----- nvinfo : EIATTR_SW_WAR
	.align		4
.L_29:
        /*00ac*/ 	.byte	0x04, 0x36
        /*00ae*/ 	.short	(.L_31 - .L_30)
.L_30:
        /*00b0*/ 	.word	0x00000008
.L_31:


//--------------------- .nv.callgraph             --------------------------
	.section	.nv.callgraph,"",@"SHT_CUDA_CALLGRAPH"
	.align	4
	.sectionentsize	8
	.align		4
        /*0000*/ 	.word	0x00000000
	.align		4
        /*0004*/ 	.word	0xffffffff
	.align		4
        /*0008*/ 	.word	0x00000000
	.align		4
        /*000c*/ 	.word	0xfffffffe
	.align		4
        /*0010*/ 	.word	0x00000000
	.align		4
        /*0014*/ 	.word	0xfffffffd
	.align		4
        /*0018*/ 	.word	0x00000000
	.align		4
        /*001c*/ 	.word	0xfffffffc


//--------------------- .text._Z8fastwavePdS_S_S_iii --------------------------
	.section	.text._Z8fastwavePdS_S_S_iii,"ax",@progbits
	.align	128
        .global         _Z8fastwavePdS_S_S_iii
        .type           _Z8fastwavePdS_S_S_iii,@function
        .size           _Z8fastwavePdS_S_S_iii,(.L_x_132 - _Z8fastwavePdS_S_S_iii)
        .other          _Z8fastwavePdS_S_S_iii,@"STO_CUDA_ENTRY STV_DEFAULT"
_Z8fastwavePdS_S_S_iii:
.text._Z8fastwavePdS_S_S_iii:
[----:B------:R-:W-:Y:S08]  /*0000*/  LDC R1, c[0x0][0x37c] ;  /* 0x0000df00ff017b82 */ /* 0x000ff00000000800 */
[----:B------:R-:W0:Y:S01]  /*0010*/  LDC R15, c[0x0][0x360] ;  /* 0x0000d800ff0f7b82 */ /* 0x000e220000000800 */
[----:B------:R-:W1:Y:S01]  /*0020*/  S2R R37, SR_TID.Y ;  /* 0x0000000000257919 */ /* 0x000e620000002200 */
[----:B------:R-:W-:Y:S01]  /*0030*/  BSSY.RECONVERGENT B1, `(.L_x_0) ;  /* 0x000006a000017945 */ /* 0x000fe20003800200 */
[----:B------:R-:W2:Y:S05]  /*0040*/  S2R R13, SR_TID.Z ;  /* 0x00000000000d7919 */ /* 0x000eaa0000002300 */
[----:B------:R-:W3:Y:S01]  /*0050*/  LDC R3, c[0x0][0x364] ;  /* 0x0000d900ff037b82 */ /* 0x000ee20000000800 */
[----:B------:R-:W4:Y:S07]  /*0060*/  S2R R8, SR_TID.X ;  /* 0x0000000000087919 */ /* 0x000f2e0000002100 */
[----:B------:R-:W5:Y:S08]  /*0070*/  S2UR UR4, SR_CTAID.Y ;  /* 0x00000000000479c3 */ /* 0x000f700000002600 */
[----:B------:R-:W2:Y:S01]  /*0080*/  LDC R11, c[0x0][0x3a8] ;  /* 0x0000ea00ff0b7b82 */ /* 0x000ea20000000800 */
[----:B---3--:R-:W-:-:S07]  /*0090*/  IMAD.SHL.U32 R7, R3, 0x10, RZ ;  /* 0x0000001003077824 */ /* 0x008fce00078e00ff */
[----:B------:R-:W3:Y:S01]  /*00a0*/  LDC R0, c[0x0][0x368] ;  /* 0x0000da00ff007b82 */ /* 0x000ee20000000800 */
[----:B-----5:R-:W-:-:S07]  /*00b0*/  IMAD R38, R7, UR4, RZ ;  /* 0x0000000407267c24 */ /* 0x020fce000f8e02ff */
[----:B------:R-:W0:Y:S01]  /*00c0*/  S2UR UR4, SR_CTAID.X ;  /* 0x00000000000479c3 */ /* 0x000e220000002500 */
[----:B-1----:R-:W-:Y:S01]  /*00d0*/  IMAD.IADD R37, R38, 0x1, R37 ;  /* 0x0000000126257824 */ /* 0x002fe200078e0225 */
[----:B------:R-:W-:Y:S02]  /*00e0*/  IADD3 R10, PT, PT, R7, -0x1, R38 ;  /* 0xffffffff070a7810 */ /* 0x000fe40007ffe026 */
[----:B--2---:R-:W-:-:S04]  /*00f0*/  IADD3 R9, PT, PT, R11, -0x1, RZ ;  /* 0xffffffff0b097810 */ /* 0x004fc80007ffe0ff */
[----:B------:R-:W1:Y:S01]  /*0100*/  S2UR UR5, SR_CTAID.Z ;  /* 0x00000000000579c3 */ /* 0x000e620000002700 */
[----:B------:R-:W-:-:S05]  /*0110*/  IADD3 R36, PT, PT, R37, R3, RZ ;  /* 0x0000000325247210 */ /* 0x000fca0007ffe0ff */
[--C-:B------:R-:W-:Y:S02]  /*0120*/  IMAD.IADD R35, R36, 0x1, R3.reuse ;  /* 0x0000000124237824 */ /* 0x100fe400078e0203 */
[----:B------:R-:W2:Y:S01]  /*0130*/  LDC.64 R4, c[0x0][0x3a0] ;  /* 0x0000e800ff047b82 */ /* 0x000ea20000000a00 */
[----:B---3--:R-:W-:Y:S01]  /*0140*/  SHF.L.U32 R0, R0, 0x1, RZ ;  /* 0x0000000100007819 */ /* 0x008fe200000006ff */
[----:B------:R-:W-:-:S05]  /*0150*/  IMAD.IADD R34, R35, 0x1, R3 ;  /* 0x0000000123227824 */ /* 0x000fca00078e0203 */
[----:B------:R-:W-:Y:S01]  /*0160*/  IADD3 R19, PT, PT, R34, R3, RZ ;  /* 0x0000000322137210 */ /* 0x000fe20007ffe0ff */
[C---:B0-----:R-:W-:Y:S01]  /*0170*/  IMAD R2, R15.reuse, UR4, R15 ;  /* 0x000000040f027c24 */ /* 0x041fe2000f8e020f */
[----:B------:R-:W0:Y:S01]  /*0180*/  LDC.64 R26, c[0x0][0x380] ;  /* 0x0000e000ff1a7b82 */ /* 0x000e220000000a00 */
[----:B----4-:R-:W-:Y:S02]  /*0190*/  IMAD R15, R15, UR4, R8 ;  /* 0x000000040f0f7c24 */ /* 0x010fe4000f8e0208 */
[--C-:B------:R-:W-:Y:S02]  /*01a0*/  IMAD.IADD R18, R19, 0x1, R3.reuse ;  /* 0x0000000113127824 */ /* 0x100fe400078e0203 */
[----:B------:R-:W-:Y:S02]  /*01b0*/  VIADD R6, R2, 0xffffffff ;  /* 0xffffffff02067836 */ /* 0x000fe40000000000 */
[----:B------:R-:W-:Y:S01]  /*01c0*/  IMAD.IADD R17, R18, 0x1, R3 ;  /* 0x0000000112117824 */ /* 0x000fe200078e0203 */
[----:B------:R-:W3:Y:S01]  /*01d0*/  LDC.64 R24, c[0x0][0x388] ;  /* 0x0000e200ff187b82 */ /* 0x000ee20000000a00 */
[----:B-1----:R-:W-:Y:S01]  /*01e0*/  IMAD R13, R0, UR5, R13 ;  /* 0x00000005000d7c24 */ /* 0x002fe2000f8e020d */
[----:B------:R-:W-:Y:S01]  /*01f0*/  ISETP.GE.U32.AND P0, PT, R6, R9, PT ;  /* 0x000000090600720c */ /* 0x000fe20003f06070 */
[----:B------:R-:W-:-:S02]  /*0200*/  IMAD.IADD R16, R17, 0x1, R3 ;  /* 0x0000000111107824 */ /* 0x000fc400078e0203 */
[----:B------:R-:W-:Y:S01]  /*0210*/  IMAD R9, R0, UR5, R0 ;  /* 0x0000000500097c24 */ /* 0x000fe2000f8e0200 */
[----:B------:R-:W-:Y:S01]  /*0220*/  SEL R7, R2, R11, !P0 ;  /* 0x0000000b02077207 */ /* 0x000fe20004000000 */
[--C-:B------:R-:W-:Y:S01]  /*0230*/  IMAD.IADD R14, R16, 0x1, R3.reuse ;  /* 0x00000001100e7824 */ /* 0x100fe200078e0203 */
[----:B------:R-:W1:Y:S01]  /*0240*/  LDC.64 R22, c[0x0][0x390] ;  /* 0x0000e400ff167b82 */ /* 0x000e620000000a00 */
[----:B--2---:R-:W-:Y:S01]  /*0250*/  IADD3 R4, PT, PT, R4, -0x2, RZ ;  /* 0xfffffffe04047810 */ /* 0x004fe20007ffe0ff */
[----:B------:R-:W2:Y:S01]  /*0260*/  LDCU.64 UR4, c[0x0][0x358] ;  /* 0x00006b00ff0477ac */ /* 0x000ea20008000a00 */
[----:B------:R-:W-:Y:S01]  /*0270*/  VIADDMNMX.U32 R10, R5, 0xfffffffe, R10, PT ;  /* 0xfffffffe050a7846 */ /* 0x000fe2000380000a */
[--C-:B------:R-:W-:Y:S01]  /*0280*/  IMAD.IADD R12, R14, 0x1, R3.reuse ;  /* 0x000000010e0c7824 */ /* 0x100fe200078e0203 */
[----:B------:R-:W-:Y:S02]  /*0290*/  VIADDMNMX.U32 R9, R9, 0xffffffff, R4, PT ;  /* 0xffffffff09097846 */ /* 0x000fe40003800004 */
[----:B------:R-:W-:Y:S01]  /*02a0*/  ISETP.GT.U32.AND P0, PT, R37, R10, PT ;  /* 0x0000000a2500720c */ /* 0x000fe20003f04070 */
[----:B------:R-:W4:Y:S01]  /*02b0*/  LDC.64 R20, c[0x0][0x398] ;  /* 0x0000e600ff147b82 */ /* 0x000f220000000a00 */
[----:B------:R-:W-:Y:S01]  /*02c0*/  IMAD.IADD R11, R12, 0x1, R3 ;  /* 0x000000010c0b7824 */ /* 0x000fe200078e0203 */
[----:B------:R-:W-:Y:S01]  /*02d0*/  IADD3 R7, PT, PT, R7, -0x1, RZ ;  /* 0xffffffff07077810 */ /* 0x000fe20007ffe0ff */
[----:B0-----:R-:W-:Y:S01]  /*02e0*/  IMAD.WIDE.U32 R26, R15, 0x8, R26 ;  /* 0x000000080f1a7825 */ /* 0x001fe200078e001a */
[----:B------:R-:W-:-:S03]  /*02f0*/  ISETP.GT.U32.OR P0, PT, R13, R9, P0 ;  /* 0x000000090d00720c */ /* 0x000fc60000704470 */
[----:B------:R-:W-:Y:S01]  /*0300*/  IMAD.IADD R8, R11, 0x1, R3 ;  /* 0x000000010b087824 */ /* 0x000fe200078e0203 */
[----:B------:R-:W-:Y:S01]  /*0310*/  ISETP.GT.U32.OR P0, PT, R15, R7, P0 ;  /* 0x000000070f00720c */ /* 0x000fe20000704470 */
[----:B---3--:R-:W-:-:S04]  /*0320*/  IMAD.WIDE.U32 R24, R13, 0xc8000, R24 ;  /* 0x000c80000d187825 */ /* 0x008fc800078e0018 */
[----:B------:R-:W-:Y:S02]  /*0330*/  IMAD.IADD R6, R8, 0x1, R3 ;  /* 0x0000000108067824 */ /* 0x000fe400078e0203 */
[----:B------:R-:W-:-:S04]  /*0340*/  IMAD.WIDE.U32 R26, R13, 0xc8000, R26 ;  /* 0x000c80000d1a7825 */ /* 0x000fc800078e001a */
[----:B------:R-:W-:Y:S02]  /*0350*/  IMAD.IADD R5, R6, 0x1, R3 ;  /* 0x0000000106057824 */ /* 0x000fe400078e0203 */
[----:B-1----:R-:W-:-:S03]  /*0360*/  IMAD.WIDE.U32 R22, R13, 0xc8000, R22 ;  /* 0x000c80000d167825 */ /* 0x002fc600078e0016 */
[----:B------:R-:W-:Y:S01]  /*0370*/  IADD3 R4, PT, PT, R5, R3, RZ ;  /* 0x0000000305047210 */ /* 0x000fe20007ffe0ff */
[----:B----4-:R-:W-:-:S04]  /*0380*/  IMAD.WIDE.U32 R20, R13, 0xc8000, R20 ;  /* 0x000c80000d147825 */ /* 0x010fc800078e0014 */
[----:B------:R-:W-:-:S04]  /*0390*/  IMAD.WIDE.U32 R24, R15, 0x8, R24 ;  /* 0x000000080f187825 */ /* 0x000fc800078e0018 */
[----:B------:R-:W-:-:S04]  /*03a0*/  IMAD.WIDE.U32 R22, R15, 0x8, R22 ;  /* 0x000000080f167825 */ /* 0x000fc800078e0016 */
[----:B------:R-:W-:-:S04]  /*03b0*/  IMAD.WIDE.U32 R20, R15, 0x8, R20 ;  /* 0x000000080f147825 */ /* 0x000fc800078e0014 */
[----:B------:R-:W-:Y:S01]  /*03c0*/  IMAD.IADD R3, R4, 0x1, R3 ;  /* 0x0000000104037824 */ /* 0x000fe200078e0203 */
[----:B--2---:R-:W-:Y:S06]  /*03d0*/  @P0 BRA `(.L_x_1) ;  /* 0x0000000000bc0947 */ /* 0x004fec0003800000 */
[----:B------:R-:W-:-:S05]  /*03e0*/  IMAD.WIDE.U32 R42, R37, 0xa00, R20 ;  /* 0x00000a00252a7825 */ /* 0x000fca00078e0014 */
[----:B------:R-:W2:Y:S04]  /*03f0*/  LDG.E.64.CONSTANT R44, desc[UR4][R42.64+0xc8000] ;  /* 0x0c8000042a2c7981 */ /* 0x000ea8000c1e9b00 */
[----:B------:R-:W3:Y:S04]  /*0400*/  LDG.E.64.CONSTANT R28, desc[UR4][R42.64+0xc8a00] ;  /* 0x0c8a00042a1c7981 */ /* 0x000ee8000c1e9b00 */
[----:B------:R-:W3:Y:S04]  /*0410*/  LDG.E.64.CONSTANT R40, desc[UR4][R42.64+0xa00] ;  /* 0x000a00042a287981 */ /* 0x000ee8000c1e9b00 */
[----:B------:R-:W2:Y:S01]  /*0420*/  LDG.E.64.CONSTANT R42, desc[UR4][R42.64] ;  /* 0x000000042a2a7981 */ /* 0x000ea2000c1e9b00 */
[----:B------:R-:W-:-:S05]  /*0430*/  IMAD.WIDE.U32 R46, R37, 0xa00, R22 ;  /* 0x00000a00252e7825 */ /* 0x000fca00078e0016 */
[----:B------:R-:W4:Y:S04]  /*0440*/  LDG.E.64.CONSTANT R48, desc[UR4][R46.64+0xa00] ;  /* 0x000a00042e307981 */ /* 0x000f28000c1e9b00 */
[----:B------:R-:W4:Y:S01]  /*0450*/  LDG.E.64.CONSTANT R46, desc[UR4][R46.64] ;  /* 0x000000042e2e7981 */ /* 0x000f22000c1e9b00 */
[----:B------:R-:W-:-:S05]  /*0460*/  IMAD.WIDE.U32 R50, R37, 0xa00, R24 ;  /* 0x00000a0025327825 */ /* 0x000fca00078e0018 */
[----:B------:R-:W5:Y:S04]  /*0470*/  LDG.E.64.CONSTANT R52, desc[UR4][R50.64+0xa00] ;  /* 0x000a000432347981 */ /* 0x000f68000c1e9b00 */
[----:B------:R-:W5:Y:S01]  /*0480*/  LDG.E.64.CONSTANT R50, desc[UR4][R50.64] ;  /* 0x0000000432327981 */ /* 0x000f62000c1e9b00 */
[----:B------:R-:W-:Y:S01]  /*0490*/  IMAD.MOV.U32 R32, RZ, RZ, 0x1 ;  /* 0x00000001ff207424 */ /* 0x000fe200078e00ff */
[----:B------:R-:W-:Y:S01]  /*04a0*/  BSSY.RECONVERGENT B2, `(.L_x_2) ;  /* 0x000001f000027945 */ /* 0x000fe20003800200 */
[----:B---3--:R-:W-:Y:S02]  /*04b0*/  DADD R40, R28, R40 ;  /* 0x000000001c287229 */ /* 0x008fe40000000028 */
[C-C-:B--2---:R-:W-:Y:S02]  /*04c0*/  DADD R28, R44.reuse, -R42.reuse ;  /* 0x000000002c1c7229 */ /* 0x144fe4000000082a */
[----:B------:R-:W-:-:S06]  /*04d0*/  DADD R42, R44, R42 ;  /* 0x000000002c2a7229 */ /* 0x000fcc000000002a */
[----:B------:R-:W-:Y:S02]  /*04e0*/  DADD R28, R40, R28 ;  /* 0x00000000281c7229 */ /* 0x000fe4000000001c */
[----:B------:R-:W-:-:S04]  /*04f0*/  DADD R42, R42, -R40 ;  /* 0x000000002a2a7229 */ /* 0x000fc80000000828 */
[----:B------:R-:W0:Y:S01]  /*0500*/  MUFU.RCP64H R33, R29 ;  /* 0x0000001d00217308 */ /* 0x000e220000001800 */
[----:B----4-:R-:W-:-:S08]  /*0510*/  DADD R46, R48, R46 ;  /* 0x00000000302e7229 */ /* 0x010fd0000000002e */
[----:B------:R-:W-:Y:S02]  /*0520*/  DMUL R46, R46, 0.5 ;  /* 0x3fe000002e2e7828 */ /* 0x000fe40000000000 */
[----:B0-----:R-:W-:-:S06]  /*0530*/  DFMA R30, -R28, R32, 1 ;  /* 0x3ff000001c1e742b */ /* 0x001fcc0000000120 */
[----:B------:R-:W-:Y:S02]  /*0540*/  DMUL R42, R46, R42 ;  /* 0x0000002a2e2a7228 */ /* 0x000fe40000000000 */
[----:B------:R-:W-:-:S08]  /*0550*/  DFMA R30, R30, R30, R30 ;  /* 0x0000001e1e1e722b */ /* 0x000fd0000000001e */
[----:B------:R-:W-:Y:S01]  /*0560*/  FSETP.GEU.AND P1, PT, |R43|, 6.5827683646048100446e-37, PT ;  /* 0x036000002b00780b */ /* 0x000fe20003f2e200 */
[----:B------:R-:W-:-:S08]  /*0570*/  DFMA R30, R32, R30, R32 ;  /* 0x0000001e201e722b */ /* 0x000fd00000000020 */
[----:B------:R-:W-:-:S08]  /*0580*/  DFMA R32, -R28, R30, 1 ;  /* 0x3ff000001c20742b */ /* 0x000fd0000000011e */
[----:B------:R-:W-:-:S08]  /*0590*/  DFMA R32, R30, R32, R30 ;  /* 0x000000201e20722b */ /* 0x000fd0000000001e */
[----:B------:R-:W-:-:S08]  /*05a0*/  DMUL R40, R42, R32 ;  /* 0x000000202a287228 */ /* 0x000fd00000000000 */
[----:B------:R-:W-:-:S08]  /*05b0*/  DFMA R30, -R28, R40, R42 ;  /* 0x000000281c1e722b */ /* 0x000fd0000000012a */
[----:B------:R-:W-:Y:S02]  /*05c0*/  DFMA R30, R32, R30, R40 ;  /* 0x0000001e201e722b */ /* 0x000fe40000000028 */
[----:B-----5:R-:W-:-:S08]  /*05d0*/  DADD R32, R52, -R50 ;  /* 0x0000000034207229 */ /* 0x020fd00000000832 */
[----:B------:R-:W-:-:S05]  /*05e0*/  FFMA R0, RZ, R29, R31 ;  /* 0x0000001dff007223 */ /* 0x000fca000000001f */
[----:B------:R-:W-:-:S13]  /*05f0*/  FSETP.GT.AND P0, PT, |R0|, 1.469367938527859385e-39, PT ;  /* 0x001000000000780b */ /* 0x000fda0003f04200 */
[----:B------:R-:W-:Y:S05]  /*0600*/  @P0 BRA P1, `(.L_x_3) ;  /* 0x0000000000200947 */ /* 0x000fea0000800000 */
[----:B------:R-:W-:Y:S01]  /*0610*/  MOV R41, R42 ;  /* 0x0000002a00297202 */ /* 0x000fe20000000f00 */
[----:B------:R-:W-:Y:S01]  /*0620*/  IMAD.MOV.U32 R40, RZ, RZ, R43 ;  /* 0x000000ffff287224 */ /* 0x000fe200078e002b */
[----:B------:R-:W-:Y:S01]  /*0630*/  MOV R0, R29 ;  /* 0x0000001d00007202 */ /* 0x000fe20000000f00 */
[----:B------:R-:W-:Y:S01]  /*0640*/  IMAD.MOV.U32 R2, RZ, RZ, R28 ;  /* 0x000000ffff027224 */ /* 0x000fe200078e001c */
[----:B------:R-:W-:-:S07]  /*0650*/  MOV R39, 0x670 ;  /* 0x0000067000277802 */ /* 0x000fce0000000f00 */
[----:B------:R-:W-:Y:S05]  /*0660*/  CALL.REL.NOINC `($__internal_0_$__cuda_sm20_div_rn_f64_full) ;  /* 0x00000068004c7944 */ /* 0x000fea0003c00000 */
[----:B------:R-:W-:Y:S02]  /*0670*/  IMAD.MOV.U32 R30, RZ, RZ, R2 ;  /* 0x000000ffff1e7224 */ /* 0x000fe400078e0002 */
[----:B------:R-:W-:-:S07]  /*0680*/  IMAD.MOV.U32 R31, RZ, RZ, R0 ;  /* 0x000000ffff1f7224 */ /* 0x000fce00078e0000 */
.L_x_3:
[----:B------:R-:W-:Y:S05]  /*0690*/  BSYNC.RECONVERGENT B2 ;  /* 0x0000000000027941 */ /* 0x000fea0003800200 */
.L_x_2:
[----:B------:R-:W-:Y:S01]  /*06a0*/  DADD R32, R32, R30 ;  /* 0x0000000020207229 */ /* 0x000fe2000000001e */
[----:B------:R-:W-:-:S06]  /*06b0*/  IMAD.WIDE.U32 R28, R37, 0xa00, R26 ;  /* 0x00000a00251c7825 */ /* 0x000fcc00078e001a */
[----:B------:R0:W-:Y:S04]  /*06c0*/  STG.E.64 desc[UR4][R28.64], R32 ;  /* 0x000000201c007986 */ /* 0x0001e8000c101b04 */
.L_x_1:
[----:B------:R-:W-:Y:S05]  /*06d0*/  BSYNC.RECONVERGENT B1 ;  /* 0x0000000000017941 */ /* 0x000fea0003800200 */
.L_x_0:
[----:B------:R-:W-:Y:S01]  /*06e0*/  ISETP.GT.U32.AND P0, PT, R36, R10, PT ;  /* 0x0000000a2400720c */ /* 0x000fe20003f04070 */
[----:B------:R-:W-:Y:S03]  /*06f0*/  BSSY.RECONVERGENT B1, `(.L_x_4) ;  /* 0x0000034000017945 */ /* 0x000fe60003800200 */
[----:B------:R-:W-:-:S04]  /*0700*/  ISETP.GT.U32.OR P0, PT, R13, R9, P0 ;  /* 0x000000090d00720c */ /* 0x000fc80000704470 */
[----:B------:R-:W-:-:S04]  /*0710*/  ISETP.LT.U32.OR P0, PT, R36, R38, P0 ;  /* 0x000000262400720c */ /* 0x000fc80000701470 */
[----:B------:R-:W-:-:S13]  /*0720*/  ISETP.GT.U32.OR P0, PT, R15, R7, P0 ;  /* 0x000000070f00720c */ /* 0x000fda0000704470 */
[----:B------:R-:W-:Y:S05]  /*0730*/  @P0 BRA `(.L_x_5) ;  /* 0x0000000000bc0947 */ /* 0x000fea0003800000 */
[----:B------:R-:W-:-:S05]  /*0740*/  IMAD.WIDE.U32 R42, R36, 0xa00, R20 ;  /* 0x00000a00242a7825 */ /* 0x000fca00078e0014 */
[----:B------:R-:W2:Y:S04]  /*0750*/  LDG.E.64.CONSTANT R44, desc[UR4][R42.64+0xc8000] ;  /* 0x0c8000042a2c7981 */ /* 0x000ea8000c1e9b00 */
[----:B0-----:R-:W3:Y:S04]  /*0760*/  LDG.E.64.CONSTANT R28, desc[UR4][R42.64+0xc8a00] ;  /* 0x0c8a00042a1c7981 */ /* 0x001ee8000c1e9b00 */
        /* <DEDUP_REMOVED lines=8> */
[----:B------:R-:W-:Y:S01]  /*07f0*/  MOV R32, 0x1 ;  /* 0x0000000100207802 */ /* 0x000fe20000000f00 */
        /* <DEDUP_REMOVED lines=23> */
[----:B------:R-:W-:Y:S01]  /*0970*/  IMAD.MOV.U32 R41, RZ, RZ, R42 ;  /* 0x000000ffff297224 */ /* 0x000fe200078e002a */
[----:B------:R-:W-:Y:S01]  /*0980*/  MOV R2, R28 ;  /* 0x0000001c00027202 */ /* 0x000fe20000000f00 */
[----:B------:R-:W-:Y:S01]  /*0990*/  IMAD.MOV.U32 R40, RZ, RZ, R43 ;  /* 0x000000ffff287224 */ /* 0x000fe200078e002b */
[----:B------:R-:W-:Y:S01]  /*09a0*/  MOV R39, 0x9d0 ;  /* 0x000009d000277802 */ /* 0x000fe20000000f00 */
[----:B------:R-:W-:-:S07]  /*09b0*/  IMAD.MOV.U32 R0, RZ, RZ, R29 ;  /* 0x000000ffff007224 */ /* 0x000fce00078e001d */
[----:B------:R-:W-:Y:S05]  /*09c0*/  CALL.REL.NOINC `($__internal_0_$__cuda_sm20_div_rn_f64_full) ;  /* 0x0000006400747944 */ /* 0x000fea0003c00000 */
[----:B------:R-:W-:Y:S01]  /*09d0*/  IMAD.MOV.U32 R30, RZ, RZ, R2 ;  /* 0x000000ffff1e7224 */ /* 0x000fe200078e0002 */
[----:B------:R-:W-:-:S07]  /*09e0*/  MOV R31, R0 ;  /* 0x00000000001f7202 */ /* 0x000fce0000000f00 */
.L_x_7:
[----:B------:R-:W-:Y:S05]  /*09f0*/  BSYNC.RECONVERGENT B2 ;  /* 0x0000000000027941 */ /* 0x000fea0003800200 */
.L_x_6:
[----:B------:R-:W-:Y:S01]  /*0a00*/  DADD R32, R32, R30 ;  /* 0x0000000020207229 */ /* 0x000fe2000000001e */
[----:B------:R-:W-:-:S06]  /*0a10*/  IMAD.WIDE.U32 R28, R36, 0xa00, R26 ;  /* 0x00000a00241c7825 */ /* 0x000fcc00078e001a */
[----:B------:R1:W-:Y:S04]  /*0a20*/  STG.E.64 desc[UR4][R28.64], R32 ;  /* 0x000000201c007986 */ /* 0x0003e8000c101b04 */
.L_x_5:
[----:B------:R-:W-:Y:S05]  /*0a30*/  BSYNC.RECONVERGENT B1 ;  /* 0x0000000000017941 */ /* 0x000fea0003800200 */
.L_x_4:
        /* <DEDUP_REMOVED lines=8> */
[----:B01----:R-:W3:Y:S04]  /*0ac0*/  LDG.E.64.CONSTANT R28, desc[UR4][R42.64+0xc8a00] ;  /* 0x0c8a00042a1c7981 */ /* 0x003ee8000c1e9b00 */
        /* <DEDUP_REMOVED lines=38> */
[----:B------:R-:W-:Y:S01]  /*0d30*/  MOV R30, R2 ;  /* 0x00000002001e7202 */ /* 0x000fe20000000f00 */
[----:B------:R-:W-:-:S07]  /*0d40*/  IMAD.MOV.U32 R31, RZ, RZ, R0 ;  /* 0x000000ffff1f7224 */ /* 0x000fce00078e0000 */
.L_x_11:
[----:B------:R-:W-:Y:S05]  /*0d50*/  BSYNC.RECONVERGENT B2 ;  /* 0x0000000000027941 */ /* 0x000fea0003800200 */
.L_x_10:
[----:B------:R-:W-:Y:S01]  /*0d60*/  DADD R32, R32, R30 ;  /* 0x0000000020207229 */ /* 0x000fe2000000001e */
[----:B------:R-:W-:-:S06]  /*0d70*/  IMAD.WIDE.U32 R28, R35, 0xa00, R26 ;  /* 0x00000a00231c7825 */ /* 0x000fcc00078e001a */
[----:B------:R2:W-:Y:S04]  /*0d80*/  STG.E.64 desc[UR4][R28.64], R32 ;  /* 0x000000201c007986 */ /* 0x0005e8000c101b04 */
.L_x_9:
[----:B------:R-:W-:Y:S05]  /*0d90*/  BSYNC.RECONVERGENT B1 ;  /* 0x0000000000017941 */ /* 0x000fea0003800200 */
.L_x_8:
[----:B------:R-:W-:Y:S01]  /*0da0*/  ISETP.GT.U32.AND P0, PT, R34, R10, PT ;  /* 0x0000000a2200720c */ /* 0x000fe20003f04070 */
[----:B------:R-:W-:Y:S03]  /*0db0*/  BSSY.RECONVERGENT B1, `(.L_x_12) ;  /* 0x0000034000017945 */ /* 0x000fe60003800200 */
[----:B------:R-:W-:-:S04]  /*0dc0*/  ISETP.GT.U32.OR P0, PT, R13, R9, P0 ;  /* 0x000000090d00720c */ /* 0x000fc80000704470 */
[----:B------:R-:W-:-:S04]  /*0dd0*/  ISETP.LT.U32.OR P0, PT, R34, R38, P0 ;  /* 0x000000262200720c */ /* 0x000fc80000701470 */
[----:B------:R-:W-:-:S13]  /*0de0*/  ISETP.GT.U32.OR P0, PT, R15, R7, P0 ;  /* 0x000000070f00720c */ /* 0x000fda0000704470 */
[----:B------:R-:W-:Y:S05]  /*0df0*/  @P0 BRA `(.L_x_13) ;  /* 0x0000000000bc0947 */ /* 0x000fea0003800000 */
[----:B------:R-:W-:-:S05]  /*0e00*/  IMAD.WIDE.U32 R42, R34, 0xa00, R20 ;  /* 0x00000a00222a7825 */ /* 0x000fca00078e0014 */
[----:B------:R-:W3:Y:S04]  /*0e10*/  LDG.E.64.CONSTANT R44, desc[UR4][R42.64+0xc8000] ;  /* 0x0c8000042a2c7981 */ /* 0x000ee8000c1e9b00 */
[----:B012---:R-:W2:Y:S04]  /*0e20*/  LDG.E.64.CONSTANT R28, desc[UR4][R42.64+0xc8a00] ;  /* 0x0c8a00042a1c7981 */ /* 0x007ea8000c1e9b00 */
[----:B------:R-:W2:Y:S04]  /*0e30*/  LDG.E.64.CONSTANT R40, desc[UR4][R42.64+0xa00] ;  /* 0x000a00042a287981 */ /* 0x000ea8000c1e9b00 */
[----:B------:R-:W3:Y:S01]  /*0e40*/  LDG.E.64.CONSTANT R42, desc[UR4][R42.64] ;  /* 0x000000042a2a7981 */ /* 0x000ee2000c1e9b00 */
        /* <DEDUP_REMOVED lines=8> */
[----:B--2---:R-:W-:Y:S02]  /*0ed0*/  DADD R40, R28, R40 ;  /* 0x000000001c287229 */ /* 0x004fe40000000028 */
[C-C-:B---3--:R-:W-:Y:S02]  /*0ee0*/  DADD R28, R44.reuse, -R42.reuse ;  /* 0x000000002c1c7229 */ /* 0x148fe4000000082a */
        /* <DEDUP_REMOVED lines=28> */
.L_x_15:
[----:B------:R-:W-:Y:S05]  /*10b0*/  BSYNC.RECONVERGENT B2 ;  /* 0x0000000000027941 */ /* 0x000fea0003800200 */
.L_x_14:
[----:B------:R-:W-:Y:S01]  /*10c0*/  DADD R32, R32, R30 ;  /* 0x0000000020207229 */ /* 0x000fe2000000001e */
[----:B------:R-:W-:-:S06]  /*10d0*/  IMAD.WIDE.U32 R28, R34, 0xa00, R26 ;  /* 0x00000a00221c7825 */ /* 0x000fcc00078e001a */
[----:B------:R3:W-:Y:S04]  /*10e0*/  STG.E.64 desc[UR4][R28.64], R32 ;  /* 0x000000201c007986 */ /* 0x0007e8000c101b04 */
.L_x_13:
[----:B------:R-:W-:Y:S05]  /*10f0*/  BSYNC.RECONVERGENT B1 ;  /* 0x0000000000017941 */ /* 0x000fea0003800200 */
.L_x_12:
[----:B------:R-:W-:Y:S01]  /*1100*/  ISETP.GT.U32.AND P0, PT, R19, R10, PT ;  /* 0x0000000a1300720c */ /* 0x000fe20003f04070 */
[----:B------:R-:W-:Y:S03]  /*1110*/  BSSY.RECONVERGENT B1, `(.L_x_16) ;  /* 0x0000034000017945 */ /* 0x000fe60003800200 */
[----:B------:R-:W-:-:S04]  /*1120*/  ISETP.GT.U32.OR P0, PT, R13, R9, P0 ;  /* 0x000000090d00720c */ /* 0x000fc80000704470 */
[----:B------:R-:W-:-:S04]  /*1130*/  ISETP.LT.U32.OR P0, PT, R19, R38, P0 ;  /* 0x000000261300720c */ /* 0x000fc80000701470 */
[----:B------:R-:W-:-:S13]  /*1140*/  ISETP.GT.U32.OR P0, PT, R15, R7, P0 ;  /* 0x000000070f00720c */ /* 0x000fda0000704470 */
[----:B------:R-:W-:Y:S05]  /*1150*/  @P0 BRA `(.L_x_17) ;  /* 0x0000000000bc0947 */ /* 0x000fea0003800000 */
[----:B------:R-:W-:-:S05]  /*1160*/  IMAD.WIDE.U32 R42, R19, 0xa00, R20 ;  /* 0x00000a00132a7825 */ /* 0x000fca00078e0014 */
[----:B------:R-:W4:Y:S04]  /*1170*/  LDG.E.64.CONSTANT R44, desc[UR4][R42.64+0xc8000] ;  /* 0x0c8000042a2c7981 */ /* 0x000f28000c1e9b00 */
[----:B0123--:R-:W2:Y:S04]  /*1180*/  LDG.E.64.CONSTANT R28, desc[UR4][R42.64+0xc8a00] ;  /* 0x0c8a00042a1c7981 */ /* 0x00fea8000c1e9b00 */
[----:B------:R-:W2:Y:S04]  /*1190*/  LDG.E.64.CONSTANT R40, desc[UR4][R42.64+0xa00] ;  /* 0x000a00042a287981 */ /* 0x000ea8000c1e9b00 */
[----:B------:R-:W4:Y:S01]  /*11a0*/  LDG.E.64.CONSTANT R42, desc[UR4][R42.64] ;  /* 0x000000042a2a7981 */ /* 0x000f22000c1e9b00 */
[----:B------:R-:W-:-:S05]  /*11b0*/  IMAD.WIDE.U32 R46, R19, 0xa00, R22 ;  /* 0x00000a00132e7825 */ /* 0x000fca00078e0016 */
[----:B------:R-:W3:Y:S04]  /*11c0*/  LDG.E.64.CONSTANT R48, desc[UR4][R46.64+0xa00] ;  /* 0x000a00042e307981 */ /* 0x000ee8000c1e9b00 */
[----:B------:R-:W3:Y:S01]  /*11d0*/  LDG.E.64.CONSTANT R46, desc[UR4][R46.64] ;  /* 0x000000042e2e7981 */ /* 0x000ee2000c1e9b00 */
[----:B------:R-:W-:-:S05]  /*11e0*/  IMAD.WIDE.U32 R50, R19, 0xa00, R24 ;  /* 0x00000a0013327825 */ /* 0x000fca00078e0018 */
[----:B------:R-:W5:Y:S04]  /*11f0*/  LDG.E.64.CONSTANT R52, desc[UR4][R50.64+0xa00] ;  /* 0x000a000432347981 */ /* 0x000f68000c1e9b00 */
[----:B------:R-:W5:Y:S01]  /*1200*/  LDG.E.64.CONSTANT R50, desc[UR4][R50.64] ;  /* 0x0000000432327981 */ /* 0x000f62000c1e9b00 */
[----:B------:R-:W-:Y:S01]  /*1210*/  MOV R32, 0x1 ;  /* 0x0000000100207802 */ /* 0x000fe20000000f00 */
[----:B------:R-:W-:Y:S01]  /*1220*/  BSSY.RECONVERGENT B2, `(.L_x_18) ;  /* 0x000001f000027945 */ /* 0x000fe20003800200 */
[----:B--2---:R-:W-:Y:S02]  /*1230*/  DADD R40, R28, R40 ;  /* 0x000000001c287229 */ /* 0x004fe40000000028 */
[C-C-:B----4-:R-:W-:Y:S02]  /*1240*/  DADD R28, R44.reuse, -R42.reuse ;  /* 0x000000002c1c7229 */ /* 0x150fe4000000082a */
[----:B------:R-:W-:-:S06]  /*1250*/  DADD R42, R44, R42 ;  /* 0x000000002c2a7229 */ /* 0x000fcc000000002a */
[----:B------:R-:W-:Y:S02]  /*1260*/  DADD R28, R40, R28 ;  /* 0x00000000281c7229 */ /* 0x000fe4000000001c */
[----:B------:R-:W-:-:S04]  /*1270*/  DADD R42, R42, -R40 ;  /* 0x000000002a2a7229 */ /* 0x000fc80000000828 */
[----:B------:R-:W0:Y:S01]  /*1280*/  MUFU.RCP64H R33, R29 ;  /* 0x0000001d00217308 */ /* 0x000e220000001800 */
[----:B---3--:R-:W-:-:S08]  /*1290*/  DADD R46, R48, R46 ;  /* 0x00000000302e7229 */ /* 0x008fd0000000002e */
        /* <DEDUP_REMOVED lines=23> */
.L_x_19:
[----:B------:R-:W-:Y:S05]  /*1410*/  BSYNC.RECONVERGENT B2 ;  /* 0x0000000000027941 */ /* 0x000fea0003800200 */
.L_x_18:
[----:B------:R-:W-:Y:S01]  /*1420*/  DADD R32, R32, R30 ;  /* 0x0000000020207229 */ /* 0x000fe2000000001e */
[----:B------:R-:W-:-:S06]  /*1430*/  IMAD.WIDE.U32 R28, R19, 0xa00, R26 ;  /* 0x00000a00131c7825 */ /* 0x000fcc00078e001a */
[----:B------:R4:W-:Y:S04]  /*1440*/  STG.E.64 desc[UR4][R28.64], R32 ;  /* 0x000000201c007986 */ /* 0x0009e8000c101b04 */
.L_x_17:
[----:B------:R-:W-:Y:S05]  /*1450*/  BSYNC.RECONVERGENT B1 ;  /* 0x0000000000017941 */ /* 0x000fea0003800200 */
.L_x_16:
[----:B------:R-:W-:Y:S01]  /*1460*/  ISETP.GT.U32.AND P0, PT, R18, R10, PT ;  /* 0x0000000a1200720c */ /* 0x000fe20003f04070 */
[----:B------:R-:W-:Y:S03]  /*1470*/  BSSY.RECONVERGENT B1, `(.L_x_20) ;  /* 0x0000034000017945 */ /* 0x000fe60003800200 */
[----:B------:R-:W-:-:S04]  /*1480*/  ISETP.GT.U32.OR P0, PT, R13, R9, P0 ;  /* 0x000000090d00720c */ /* 0x000fc80000704470 */
[----:B------:R-:W-:-:S04]  /*1490*/  ISETP.LT.U32.OR P0, PT, R18, R38, P0 ;  /* 0x000000261200720c */ /* 0x000fc80000701470 */
[----:B------:R-:W-:-:S13]  /*14a0*/  ISETP.GT.U32.OR P0, PT, R15, R7, P0 ;  /* 0x000000070f00720c */ /* 0x000fda0000704470 */
[----:B------:R-:W-:Y:S05]  /*14b0*/  @P0 BRA `(.L_x_21) ;  /* 0x0000000000bc0947 */ /* 0x000fea0003800000 */
[----:B------:R-:W-:-:S05]  /*14c0*/  IMAD.WIDE.U32 R42, R18, 0xa00, R20 ;  /* 0x00000a00122a7825 */ /* 0x000fca00078e0014 */
[----:B------:R-:W5:Y:S04]  /*14d0*/  LDG.E.64.CONSTANT R44, desc[UR4][R42.64+0xc8000] ;  /* 0x0c8000042a2c7981 */ /* 0x000f68000c1e9b00 */
[----:B01234-:R-:W2:Y:S04]  /*14e0*/  LDG.E.64.CONSTANT R28, desc[UR4][R42.64+0xc8a00] ;  /* 0x0c8a00042a1c7981 */ /* 0x01fea8000c1e9b00 */
[----:B------:R-:W2:Y:S04]  /*14f0*/  LDG.E.64.CONSTANT R40, desc[UR4][R42.64+0xa00] ;  /* 0x000a00042a287981 */ /* 0x000ea8000c1e9b00 */
[----:B------:R-:W5:Y:S01]  /*1500*/  LDG.E.64.CONSTANT R42, desc[UR4][R42.64] ;  /* 0x000000042a2a7981 */ /* 0x000f62000c1e9b00 */
[----:B------:R-:W-:-:S05]  /*1510*/  IMAD.WIDE.U32 R46, R18, 0xa00, R22 ;  /* 0x00000a00122e7825 */ /* 0x000fca00078e0016 */
[----:B------:R-:W3:Y:S04]  /*1520*/  LDG.E.64.CONSTANT R48, desc[UR4][R46.64+0xa00] ;  /* 0x000a00042e307981 */ /* 0x000ee8000c1e9b00 */
[----:B------:R-:W3:Y:S01]  /*1530*/  LDG.E.64.CONSTANT R46, desc[UR4][R46.64] ;  /* 0x000000042e2e7981 */ /* 0x000ee2000c1e9b00 */
[----:B------:R-:W-:-:S05]  /*1540*/  IMAD.WIDE.U32 R50, R18, 0xa00, R24 ;  /* 0x00000a0012327825 */ /* 0x000fca00078e0018 */
[----:B------:R-:W4:Y:S04]  /*1550*/  LDG.E.64.CONSTANT R52, desc[UR4][R50.64+0xa00] ;  /* 0x000a000432347981 */ /* 0x000f28000c1e9b00 */
[----:B------:R-:W4:Y:S01]  /*1560*/  LDG.E.64.CONSTANT R50, desc[UR4][R50.64] ;  /* 0x0000000432327981 */ /* 0x000f22000c1e9b00 */
[----:B------:R-:W-:Y:S01]  /*1570*/  IMAD.MOV.U32 R32, RZ, RZ, 0x1 ;  /* 0x00000001ff207424 */ /* 0x000fe200078e00ff */
[----:B------:R-:W-:Y:S01]  /*1580*/  BSSY.RECONVERGENT B2, `(.L_x_22) ;  /* 0x000001f000027945 */ /* 0x000fe20003800200 */
[----:B--2---:R-:W-:Y:S02]  /*1590*/  DADD R40, R28, R40 ;  /* 0x000000001c287229 */ /* 0x004fe40000000028 */
[C-C-:B-----5:R-:W-:Y:S02]  /*15a0*/  DADD R28, R44.reuse, -R42.reuse ;  /* 0x000000002c1c7229 */ /* 0x160fe4000000082a */
        /* <DEDUP_REMOVED lines=16> */
[----:B----4-:R-:W-:-:S08]  /*16b0*/  DADD R32, R52, -R50 ;  /* 0x0000000034207229 */ /* 0x010fd00000000832 */
        /* <DEDUP_REMOVED lines=11> */
.L_x_23:
[----:B------:R-:W-:Y:S05]  /*1770*/  BSYNC.RECONVERGENT B2 ;  /* 0x0000000000027941 */ /* 0x000fea0003800200 */
.L_x_22:
[----:B------:R-:W-:Y:S01]  /*1780*/  DADD R32, R32, R30 ;  /* 0x0000000020207229 */ /* 0x000fe2000000001e */
[----:B------:R-:W-:-:S06]  /*1790*/  IMAD.WIDE.U32 R28, R18, 0xa00, R26 ;  /* 0x00000a00121c7825 */ /* 0x000fcc00078e001a */
[----:B------:R0:W-:Y:S04]  /*17a0*/  STG.E.64 desc[UR4][R28.64], R32 ;  /* 0x000000201c007986 */ /* 0x0001e8000c101b04 */
.L_x_21:
[----:B------:R-:W-:Y:S05]  /*17b0*/  BSYNC.RECONVERGENT B1 ;  /* 0x0000000000017941 */ /* 0x000fea0003800200 */
.L_x_20:
        /* <DEDUP_REMOVED lines=49> */
.L_x_27:
[----:B------:R-:W-:Y:S05]  /*1ad0*/  BSYNC.RECONVERGENT B2 ;  /* 0x0000000000027941 */ /* 0x000fea0003800200 */
.L_x_26:
[----:B------:R-:W-:Y:S01]  /*1ae0*/  DADD R32, R32, R30 ;  /* 0x0000000020207229 */ /* 0x000fe2000000001e */
[----:B------:R-:W-:-:S06]  /*1af0*/  IMAD.WIDE.U32 R28, R17, 0xa00, R26 ;  /* 0x00000a00111c7825 */ /* 0x000fcc00078e001a */
[----:B------:R0:W-:Y:S04]  /*1b00*/  STG.E.64 desc[UR4][R28.64], R32 ;  /* 0x000000201c007986 */ /* 0x0001e8000c101b04 */
.L_x_25:
[----:B------:R-:W-:Y:S05]  /*1b10*/  BSYNC.RECONVERGENT B1 ;  /* 0x0000000000017941 */ /* 0x000fea0003800200 */
.L_x_24:
        /* <DEDUP_REMOVED lines=17> */
[----:B------:R-:W-:Y:S01]  /*1c30*/  MOV R32, 0x1 ;  /* 0x0000000100207802 */ /* 0x000fe20000000f00 */
        /* <DEDUP_REMOVED lines=31> */
.L_x_31:
[----:B------:R-:W-:Y:S05]  /*1e30*/  BSYNC.RECONVERGENT B2 ;  /* 0x0000000000027941 */ /* 0x000fea0003800200 */
.L_x_30:
[----:B------:R-:W-:Y:S01]  /*1e40*/  DADD R32, R32, R30 ;  /* 0x0000000020207229 */ /* 0x000fe2000000001e */
[----:B------:R-:W-:-:S06]  /*1e50*/  IMAD.WIDE.U32 R28, R16, 0xa00, R26 ;  /* 0x00000a00101c7825 */ /* 0x000fcc00078e001a */
[----:B------:R0:W-:Y:S04]  /*1e60*/  STG.E.64 desc[UR4][R28.64], R32 ;  /* 0x000000201c007986 */ /* 0x0001e8000c101b04 */
.L_x_29:
[----:B------:R-:W-:Y:S05]  /*1e70*/  BSYNC.RECONVERGENT B1 ;  /* 0x0000000000017941 */ /* 0x000fea0003800200 */
.L_x_28:
        /* <DEDUP_REMOVED lines=49> */
.L_x_35:
[----:B------:R-:W-:Y:S05]  /*2190*/  BSYNC.RECONVERGENT B2 ;  /* 0x0000000000027941 */ /* 0x000fea0003800200 */
.L_x_34:
[----:B------:R-:W-:Y:S01]  /*21a0*/  DADD R32, R32, R30 ;  /* 0x0000000020207229 */ /* 0x000fe2000000001e */
[----:B------:R-:W-:-:S06]  /*21b0*/  IMAD.WIDE.U32 R28, R14, 0xa00, R26 ;  /* 0x00000a000e1c7825 */ /* 0x000fcc00078e001a */
[----:B------:R0:W-:Y:S04]  /*21c0*/  STG.E.64 desc[UR4][R28.64], R32 ;  /* 0x000000201c007986 */ /* 0x0001e8000c101b04 */
.L_x_33:
[----:B------:R-:W-:Y:S05]  /*21d0*/  BSYNC.RECONVERGENT B1 ;  /* 0x0000000000017941 */ /* 0x000fea0003800200 */
.L_x_32:
        /* <DEDUP_REMOVED lines=49> */
.L_x_39:
[----:B------:R-:W-:Y:S05]  /*24f0*/  BSYNC.RECONVERGENT B2 ;  /* 0x0000000000027941 */ /* 0x000fea0003800200 */
.L_x_38:
[----:B------:R-:W-:Y:S01]  /*2500*/  DADD R32, R32, R30 ;  /* 0x0000000020207229 */ /* 0x000fe2000000001e */
[----:B------:R-:W-:-:S06]  /*2510*/  IMAD.WIDE.U32 R28, R12, 0xa00, R26 ;  /* 0x00000a000c1c7825 */ /* 0x000fcc00078e001a */
[----:B------:R0:W-:Y:S04]  /*2520*/  STG.E.64 desc[UR4][R28.64], R32 ;  /* 0x000000201c007986 */ /* 0x0001e8000c101b04 */
.L_x_37:
[----:B------:R-:W-:Y:S05]  /*2530*/  BSYNC.RECONVERGENT B1 ;  /* 0x0000000000017941 */ /* 0x000fea0003800200 */
.L_x_36:
        /* <DEDUP_REMOVED lines=49> */
.L_x_43:
[----:B------:R-:W-:Y:S05]  /*2850*/  BSYNC.RECONVERGENT B2 ;  /* 0x0000000000027941 */ /* 0x000fea0003800200 */
.L_x_42:
[----:B------:R-:W-:Y:S01]  /*2860*/  DADD R32, R32, R30 ;  /* 0x0000000020207229 */ /* 0x000fe2000000001e */
[----:B------:R-:W-:-:S06]  /*2870*/  IMAD.WIDE.U32 R28, R11, 0xa00, R26 ;  /* 0x00000a000b1c7825 */ /* 0x000fcc00078e001a */
[----:B------:R0:W-:Y:S04]  /*2880*/  STG.E.64 desc[UR4][R28.64], R32 ;  /* 0x000000201c007986 */ /* 0x0001e8000c101b04 */
.L_x_41:
[----:B------:R-:W-:Y:S05]  /*2890*/  BSYNC.RECONVERGENT B1 ;  /* 0x0000000000017941 */ /* 0x000fea0003800200 */
.L_x_40:
        /* <DEDUP_REMOVED lines=49> */
.L_x_47:
[----:B------:R-:W-:Y:S05]  /*2bb0*/  BSYNC.RECONVERGENT B2 ;  /* 0x0000000000027941 */ /* 0x000fea0003800200 */
.L_x_46:
[----:B------:R-:W-:Y:S01]  /*2bc0*/  DADD R32, R32, R30 ;  /* 0x0000000020207229 */ /* 0x000fe2000000001e */
[----:B------:R-:W-:-:S06]  /*2bd0*/  IMAD.WIDE.U32 R28, R8, 0xa00, R26 ;  /* 0x00000a00081c7825 */ /* 0x000fcc00078e001a */
[----:B------:R0:W-:Y:S04]  /*2be0*/  STG.E.64 desc[UR4][R28.64], R32 ;  /* 0x000000201c007986 */ /* 0x0001e8000c101b04 */
.L_x_45:
[----:B------:R-:W-:Y:S05]  /*2bf0*/  BSYNC.RECONVERGENT B1 ;  /* 0x0000000000017941 */ /* 0x000fea0003800200 */
.L_x_44:
        /* <DEDUP_REMOVED lines=49> */
.L_x_51:
[----:B------:R-:W-:Y:S05]  /*2f10*/  BSYNC.RECONVERGENT B2 ;  /* 0x0000000000027941 */ /* 0x000fea0003800200 */
.L_x_50:
[----:B------:R-:W-:Y:S01]  /*2f20*/  DADD R32, R32, R30 ;  /* 0x0000000020207229 */ /* 0x000fe2000000001e */
[----:B------:R-:W-:-:S06]  /*2f30*/  IMAD.WIDE.U32 R28, R6, 0xa00, R26 ;  /* 0x00000a00061c7825 */ /* 0x000fcc00078e001a */
[----:B------:R0:W-:Y:S04]  /*2f40*/  STG.E.64 desc[UR4][R28.64], R32 ;  /* 0x000000201c007986 */ /* 0x0001e8000c101b04 */
.L_x_49:
[----:B------:R-:W-:Y:S05]  /*2f50*/  BSYNC.RECONVERGENT B1 ;  /* 0x0000000000017941 */ /* 0x000fea0003800200 */
.L_x_48:
        /* <DEDUP_REMOVED lines=49> */
.L_x_55:
[----:B------:R-:W-:Y:S05]  /*3270*/  BSYNC.RECONVERGENT B2 ;  /* 0x0000000000027941 */ /* 0x000fea0003800200 */
.L_x_54:
[----:B------:R-:W-:Y:S01]  /*3280*/  DADD R32, R32, R30 ;  /* 0x0000000020207229 */ /* 0x000fe2000000001e */
[----:B------:R-:W-:-:S06]  /*3290*/  IMAD.WIDE.U32 R28, R5, 0xa00, R26 ;  /* 0x00000a00051c7825 */ /* 0x000fcc00078e001a */
[----:B------:R0:W-:Y:S04]  /*32a0*/  STG.E.64 desc[UR4][R28.64], R32 ;  /* 0x000000201c007986 */ /* 0x0001e8000c101b04 */
.L_x_53:
[----:B------:R-:W-:Y:S05]  /*32b0*/  BSYNC.RECONVERGENT B1 ;  /* 0x0000000000017941 */ /* 0x000fea0003800200 */
.L_x_52:
        /* <DEDUP_REMOVED lines=49> */
.L_x_59:
[----:B------:R-:W-:Y:S05]  /*35d0*/  BSYNC.RECONVERGENT B2 ;  /* 0x0000000000027941 */ /* 0x000fea0003800200 */
.L_x_58:
[----:B------:R-:W-:Y:S01]  /*35e0*/  DADD R32, R32, R30 ;  /* 0x0000000020207229 */ /* 0x000fe2000000001e */
[----:B------:R-:W-:-:S06]  /*35f0*/  IMAD.WIDE.U32 R28, R4, 0xa00, R26 ;  /* 0x00000a00041c7825 */ /* 0x000fcc00078e001a */
[----:B------:R0:W-:Y:S04]  /*3600*/  STG.E.64 desc[UR4][R28.64], R32 ;  /* 0x000000201c007986 */ /* 0x0001e8000c101b04 */
.L_x_57:
[----:B------:R-:W-:Y:S05]  /*3610*/  BSYNC.RECONVERGENT B1 ;  /* 0x0000000000017941 */ /* 0x000fea0003800200 */
.L_x_56:
[----:B------:R-:W-:Y:S01]  /*3620*/  ISETP.GT.U32.AND P0, PT, R3, R10, PT ;  /* 0x0000000a0300720c */ /* 0x000fe20003f04070 */
[----:B------:R-:W-:Y:S03]  /*3630*/  BSSY.RECONVERGENT B1, `(.L_x_60) ;  /* 0x0000034000017945 */ /* 0x000fe60003800200 */
[----:B------:R-:W-:-:S04]  /*3640*/  ISETP.GT.U32.OR P0, PT, R13, R9, P0 ;  /* 0x000000090d00720c */ /* 0x000fc80000704470 */
[----:B------:R-:W-:-:S04]  /*3650*/  ISETP.LT.U32.OR P0, PT, R3, R38, P0 ;  /* 0x000000260300720c */ /* 0x000fc80000701470 */
[----:B------:R-:W-:-:S13]  /*3660*/  ISETP.GT.U32.OR P0, PT, R15, R7, P0 ;  /* 0x000000070f00720c */ /* 0x000fda0000704470 */
[----:B------:R-:W-:Y:S05]  /*3670*/  @P0 BRA `(.L_x_61) ;  /* 0x0000000000bc0947 */ /* 0x000fea0003800000 */
[----:B------:R-:W-:-:S05]  /*3680*/  IMAD.WIDE.U32 R20, R3, 0xa00, R20 ;  /* 0x00000a0003147825 */ /* 0x000fca00078e0014 */
[----:B01234-:R-:W2:Y:S04]  /*3690*/  LDG.E.64.CONSTANT R28, desc[UR4][R20.64+0xc8000] ;  /* 0x0c800004141c7981 */ /* 0x01fea8000c1e9b00 */
[----:B------:R-:W3:Y:S04]  /*36a0*/  LDG.E.64.CONSTANT R40, desc[UR4][R20.64+0xc8a00] ;  /* 0x0c8a000414287981 */ /* 0x000ee8000c1e9b00 */
[----:B------:R-:W3:Y:S04]  /*36b0*/  LDG.E.64.CONSTANT R42, desc[UR4][R20.64+0xa00] ;  /* 0x000a0004142a7981 */ /* 0x000ee8000c1e9b00 */
[----:B------:R-:W2:Y:S01]  /*36c0*/  LDG.E.64.CONSTANT R20, desc[UR4][R20.64] ;  /* 0x0000000414147981 */ /* 0x000ea2000c1e9b00 */
[----:B------:R-:W-:-:S05]  /*36d0*/  IMAD.WIDE.U32 R22, R3, 0xa00, R22 ;  /* 0x00000a0003167825 */ /* 0x000fca00078e0016 */
[----:B------:R-:W4:Y:S04]  /*36e0*/  LDG.E.64.CONSTANT R32, desc[UR4][R22.64+0xa00] ;  /* 0x000a000416207981 */ /* 0x000f28000c1e9b00 */
[----:B------:R2:W4:Y:S01]  /*36f0*/  LDG.E.64.CONSTANT R30, desc[UR4][R22.64] ;  /* 0x00000004161e7981 */ /* 0x000522000c1e9b00 */
[----:B------:R-:W-:-:S05]  /*3700*/  IMAD.WIDE.U32 R24, R3, 0xa00, R24 ;  /* 0x00000a0003187825 */ /* 0x000fca00078e0018 */
[----:B------:R-:W5:Y:S04]  /*3710*/  LDG.E.64.CONSTANT R46, desc[UR4][R24.64+0xa00] ;  /* 0x000a0004182e7981 */ /* 0x000f68000c1e9b00 */
[----:B------:R0:W5:Y:S01]  /*3720*/  LDG.E.64.CONSTANT R44, desc[UR4][R24.64] ;  /* 0x00000004182c7981 */ /* 0x000162000c1e9b00 */
[----:B------:R-:W-:Y:S01]  /*3730*/  BSSY.RECONVERGENT B2, `(.L_x_62) ;  /* 0x0000020000027945 */ /* 0x000fe20003800200 */
[----:B---3--:R-:W-:Y:S01]  /*3740*/  DADD R42, R40, R42 ;  /* 0x00000000282a7229 */ /* 0x008fe2000000002a */
[----:B------:R-:W-:Y:S01]  /*3750*/  IMAD.MOV.U32 R40, RZ, RZ, 0x1 ;  /* 0x00000001ff287424 */ /* 0x000fe200078e00ff */
[C-C-:B--2---:R-:W-:Y:S02]  /*3760*/  DADD R22, R28.reuse, -R20.reuse ;  /* 0x000000001c167229 */ /* 0x144fe40000000814 */
[----:B------:R-:W-:-:S06]  /*3770*/  DADD R20, R28, R20 ;  /* 0x000000001c147229 */ /* 0x000fcc0000000014 */
[----:B------:R-:W-:Y:S02]  /*3780*/  DADD R22, R42, R22 ;  /* 0x000000002a167229 */ /* 0x000fe40000000016 */
[----:B----4-:R-:W-:Y:S02]  /*3790*/  DADD R30, R32, R30 ;  /* 0x00000000201e7229 */ /* 0x010fe4000000001e */
[----:B------:R-:W-:Y:S02]  /*37a0*/  DADD R20, R20, -R42 ;  /* 0x0000000014147229 */ /* 0x000fe4000000082a */
[----:B------:R-:W0:Y:S04]  /*37b0*/  MUFU.RCP64H R41, R23 ;  /* 0x0000001700297308 */ /* 0x000e280000001800 */
[----:B------:R-:W-:-:S08]  /*37c0*/  DMUL R28, R30, 0.5 ;  /* 0x3fe000001e1c7828 */ /* 0x000fd00000000000 */
[----:B------:R-:W-:Y:S02]  /*37d0*/  DMUL R28, R28, R20 ;  /* 0x000000141c1c7228 */ /* 0x000fe40000000000 */
[----:B0-----:R-:W-:-:S08]  /*37e0*/  DFMA R24, -R22, R40, 1 ;  /* 0x3ff000001618742b */ /* 0x001fd00000000128 */
[----:B------:R-:W-:Y:S01]  /*37f0*/  FSETP.GEU.AND P1, PT, |R29|, 6.5827683646048100446e-37, PT ;  /* 0x036000001d00780b */ /* 0x000fe20003f2e200 */
[----:B------:R-:W-:-:S08]  /*3800*/  DFMA R24, R24, R24, R24 ;  /* 0x000000181818722b */ /* 0x000fd00000000018 */
        /* <DEDUP_REMOVED lines=18> */
.L_x_63:
[----:B------:R-:W-:Y:S05]  /*3930*/  BSYNC.RECONVERGENT B2 ;  /* 0x0000000000027941 */ /* 0x000fea0003800200 */
.L_x_62:
[----:B------:R-:W-:Y:S01]  /*3940*/  DADD R20, R20, R24 ;  /* 0x0000000014147229 */ /* 0x000fe20000000018 */
[----:B------:R-:W-:-:S06]  /*3950*/  IMAD.WIDE.U32 R22, R3, 0xa00, R26 ;  /* 0x00000a0003167825 */ /* 0x000fcc00078e001a */
[----:B------:R0:W-:Y:S04]  /*3960*/  STG.E.64 desc[UR4][R22.64], R20 ;  /* 0x0000001416007986 */ /* 0x0001e8000c101b04 */
.L_x_61:
[----:B------:R-:W-:Y:S05]  /*3970*/  BSYNC.RECONVERGENT B1 ;  /* 0x0000000000017941 */ /* 0x000fea0003800200 */
.L_x_60:
[----:B------:R-:W5:Y:S01]  /*3980*/  LDC R31, c[0x0][0x368] ;  /* 0x0000da00ff1f7b82 */ /* 0x000f620000000800 */
[----:B------:R-:W-:Y:S07]  /*3990*/  BSSY.RECONVERGENT B1, `(.L_x_64) ;  /* 0x0000046000017945 */ /* 0x000fee0003800200 */
[----:B------:R-:W1:Y:S08]  /*39a0*/  S2UR UR6, SR_CTAID.Z ;  /* 0x00000000000679c3 */ /* 0x000e700000002700 */
[----:B------:R-:W2:Y:S08]  /*39b0*/  LDC.64 R24, c[0x0][0x388] ;  /* 0x0000e200ff187b82 */ /* 0x000eb00000000a00 */
[----:B0-----:R-:W0:Y:S01]  /*39c0*/  LDC.64 R22, c[0x0][0x390] ;  /* 0x0000e400ff167b82 */ /* 0x001e220000000a00 */
[----:B-----5:R-:W-:Y:S01]  /*39d0*/  IADD3 R0, PT, PT, R13, R31, RZ ;  /* 0x0000001f0d007210 */ /* 0x020fe20007ffe0ff */
[----:B------:R-:W-:-:S03]  /*39e0*/  IMAD.WIDE R26, R31, 0xc8000, R26 ;  /* 0x000c80001f1a7825 */ /* 0x000fc600078e021a */
[----:B------:R-:W-:-:S03]  /*39f0*/  ISETP.GT.U32.AND P0, PT, R0, R9, PT ;  /* 0x000000090000720c */ /* 0x000fc60003f04070 */
[----:B------:R-:W5:Y:S01]  /*3a00*/  LDC.64 R20, c[0x0][0x398] ;  /* 0x0000e600ff147b82 */ /* 0x000f620000000a00 */
[----:B-1----:R-:W-:-:S04]  /*3a10*/  IMAD R2, R31, UR6, RZ ;  /* 0x000000061f027c24 */ /* 0x002fc8000f8e02ff */
[----:B------:R-:W-:Y:S02]  /*3a20*/  IMAD.SHL.U32 R9, R2, 0x2, RZ ;  /* 0x0000000202097824 */ /* 0x000fe400078e00ff */
[----:B--2---:R-:W-:-:S03]  /*3a30*/  IMAD.WIDE.U32 R24, R13, 0xc8000, R24 ;  /* 0x000c80000d187825 */ /* 0x004fc600078e0018 */
[----:B------:R-:W-:-:S04]  /*3a40*/  ISETP.LT.U32.OR P0, PT, R0, R9, P0 ;  /* 0x000000090000720c */ /* 0x000fc80000701470 */
[----:B------:R-:W-:Y:S01]  /*3a50*/  ISETP.GT.U32.OR P1, PT, R37, R10, P0 ;  /* 0x0000000a2500720c */ /* 0x000fe20000724470 */
[----:B------:R-:W-:-:S03]  /*3a60*/  IMAD.WIDE R24, R31, 0xc8000, R24 ;  /* 0x000c80001f187825 */ /* 0x000fc600078e0218 */
[----:B------:R-:W-:Y:S01]  /*3a70*/  ISETP.GT.U32.OR P1, PT, R15, R7, P1 ;  /* 0x000000070f00720c */ /* 0x000fe20000f24470 */
[----:B0-----:R-:W-:-:S04]  /*3a80*/  IMAD.WIDE.U32 R22, R13, 0xc8000, R22 ;  /* 0x000c80000d167825 */ /* 0x001fc800078e0016 */
[----:B---34-:R-:W-:-:S04]  /*3a90*/  IMAD.WIDE.U32 R32, R15, 0x8, R24 ;  /* 0x000000080f207825 */ /* 0x018fc800078e0018 */
[----:B-----5:R-:W-:-:S04]  /*3aa0*/  IMAD.WIDE.U32 R28, R13, 0xc8000, R20 ;  /* 0x000c80000d1c7825 */ /* 0x020fc800078e0014 */
[----:B------:R-:W-:-:S04]  /*3ab0*/  IMAD.WIDE R20, R31, 0xc8000, R22 ;  /* 0x000c80001f147825 */ /* 0x000fc800078e0216 */
[----:B------:R-:W-:-:S04]  /*3ac0*/  IMAD.WIDE R22, R31, 0xc8000, R28 ;  /* 0x000c80001f167825 */ /* 0x000fc800078e021c */
[----:B------:R-:W-:-:S04]  /*3ad0*/  IMAD.WIDE.U32 R24, R15, 0x8, R20 ;  /* 0x000000080f187825 */ /* 0x000fc800078e0014 */
[----:B------:R-:W-:Y:S01]  /*3ae0*/  IMAD.WIDE.U32 R22, R15, 0x8, R22 ;  /* 0x000000080f167825 */ /* 0x000fe200078e0016 */
[----:B------:R-:W-:Y:S06]  /*3af0*/  @P1 BRA `(.L_x_65) ;  /* 0x0000000000bc1947 */ /* 0x000fec0003800000 */
        /* <DEDUP_REMOVED lines=43> */
.L_x_67:
[----:B------:R-:W-:Y:S05]  /*3db0*/  BSYNC.RECONVERGENT B2 ;  /* 0x0000000000027941 */ /* 0x000fea0003800200 */
.L_x_66:
[----:B------:R-:W-:Y:S01]  /*3dc0*/  DADD R20, R20, R30 ;  /* 0x0000000014147229 */ /* 0x000fe2000000001e */
[----:B------:R-:W-:-:S06]  /*3dd0*/  IMAD.WIDE.U32 R28, R37, 0xa00, R26 ;  /* 0x00000a00251c7825 */ /* 0x000fcc00078e001a */
[----:B------:R0:W-:Y:S04]  /*3de0*/  STG.E.64 desc[UR4][R28.64], R20 ;  /* 0x000000141c007986 */ /* 0x0001e8000c101b04 */
.L_x_65:
[----:B------:R-:W-:Y:S05]  /*3df0*/  BSYNC.RECONVERGENT B1 ;  /* 0x0000000000017941 */ /* 0x000fea0003800200 */
.L_x_64:
[C---:B------:R-:W-:Y:S01]  /*3e00*/  ISETP.LT.U32.OR P1, PT, R36.reuse, R38, P0 ;  /* 0x000000262400720c */ /* 0x040fe20000721470 */
[----:B------:R-:W-:Y:S03]  /*3e10*/  BSSY.RECONVERGENT B1, `(.L_x_68) ;  /* 0x0000033000017945 */ /* 0x000fe60003800200 */
[----:B------:R-:W-:-:S04]  /*3e20*/  ISETP.GT.U32.OR P1, PT, R36, R10, P1 ;  /* 0x0000000a2400720c */ /* 0x000fc80000f24470 */
        /* <DEDUP_REMOVED lines=13> */
[----:B------:R-:W-:Y:S01]  /*3f00*/  BSSY.RECONVERGENT B2, `(.L_x_70) ;  /* 0x0000020000027945 */ /* 0x000fe20003800200 */
[----:B---3--:R-:W-:Y:S01]  /*3f10*/  DADD R40, R20, R40 ;  /* 0x0000000014287229 */ /* 0x008fe20000000028 */
[----:B------:R-:W-:Y:S01]  /*3f20*/  MOV R20, 0x1 ;  /* 0x0000000100147802 */ /* 0x000fe20000000f00 */
        /* <DEDUP_REMOVED lines=29> */
.L_x_71:
[----:B------:R-:W-:Y:S05]  /*4100*/  BSYNC.RECONVERGENT B2 ;  /* 0x0000000000027941 */ /* 0x000fea0003800200 */
.L_x_70:
[----:B------:R-:W-:Y:S01]  /*4110*/  DADD R20, R20, R30 ;  /* 0x0000000014147229 */ /* 0x000fe2000000001e */
[----:B------:R-:W-:-:S06]  /*4120*/  IMAD.WIDE.U32 R36, R36, 0xa00, R26 ;  /* 0x00000a0024247825 */ /* 0x000fcc00078e001a */
[----:B------:R1:W-:Y:S04]  /*4130*/  STG.E.64 desc[UR4][R36.64], R20 ;  /* 0x0000001424007986 */ /* 0x0003e8000c101b04 */
.L_x_69:
[----:B------:R-:W-:Y:S05]  /*4140*/  BSYNC.RECONVERGENT B1 ;  /* 0x0000000000017941 */ /* 0x000fea0003800200 */
.L_x_68:
[C---:B------:R-:W-:Y:S01]  /*4150*/  ISETP.LT.U32.OR P1, PT, R35.reuse, R38, P0 ;  /* 0x000000262300720c */ /* 0x040fe20000721470 */
[----:B------:R-:W-:Y:S03]  /*4160*/  BSSY.RECONVERGENT B1, `(.L_x_72) ;  /* 0x0000033000017945 */ /* 0x000fe60003800200 */
[----:B------:R-:W-:-:S04]  /*4170*/  ISETP.GT.U32.OR P1, PT, R35, R10, P1 ;  /* 0x0000000a2300720c */ /* 0x000fc80000f24470 */
[----:B------:R-:W-:-:S13]  /*4180*/  ISETP.GT.U32.OR P1, PT, R15, R7, P1 ;  /* 0x000000070f00720c */ /* 0x000fda0000f24470 */
[----:B------:R-:W-:Y:S05]  /*4190*/  @P1 BRA `(.L_x_73) ;  /* 0x0000000000bc1947 */ /* 0x000fea0003800000 */
[----:B-1----:R-:W-:-:S05]  /*41a0*/  IMAD.WIDE.U32 R36, R35, 0xa00, R22 ;  /* 0x00000a0023247825 */ /* 0x002fca00078e0016 */
[----:B0-----:R-:W2:Y:S04]  /*41b0*/  LDG.E.64.CONSTANT R28, desc[UR4][R36.64+0xc8a00] ;  /* 0x0c8a0004241c7981 */ /* 0x001ea8000c1e9b00 */
[----:B------:R-:W2:Y:S04]  /*41c0*/  LDG.E.64.CONSTANT R20, desc[UR4][R36.64+0xa00] ;  /* 0x000a000424147981 */ /* 0x000ea8000c1e9b00 */
[----:B------:R-:W3:Y:S04]  /*41d0*/  LDG.E.64.CONSTANT R42, desc[UR4][R36.64+0xc8000] ;  /* 0x0c800004242a7981 */ /* 0x000ee8000c1e9b00 */
        /* <DEDUP_REMOVED lines=10> */
[----:B---3--:R-:W-:-:S08]  /*4280*/  DADD R28, R42, -R40 ;  /* 0x000000002a1c7229 */ /* 0x008fd00000000828 */
[----:B------:R-:W-:-:S06]  /*4290*/  DADD R28, R20, R28 ;  /* 0x00000000141c7229 */ /* 0x000fcc000000001c */
[----:B------:R-:W0:Y:S01]  /*42a0*/  MUFU.RCP64H R31, R29 ;  /* 0x0000001d001f7308 */ /* 0x000e220000001800 */
[----:B------:R-:W-:Y:S02]  /*42b0*/  DADD R40, R42, R40 ;  /* 0x000000002a287229 */ /* 0x000fe40000000028 */
[----:B0-----:R-:W-:-:S08]  /*42c0*/  DFMA R36, -R28, R30, 1 ;  /* 0x3ff000001c24742b */ /* 0x001fd0000000011e */
[----:B------:R-:W-:Y:S02]  /*42d0*/  DFMA R36, R36, R36, R36 ;  /* 0x000000242424722b */ /* 0x000fe40000000024 */
[----:B----4-:R-:W-:-:S06]  /*42e0*/  DADD R44, R46, R44 ;  /* 0x000000002e2c7229 */ /* 0x010fcc000000002c */
[----:B------:R-:W-:Y:S02]  /*42f0*/  DFMA R36, R30, R36, R30 ;  /* 0x000000241e24722b */ /* 0x000fe4000000001e */
[----:B------:R-:W-:Y:S02]  /*4300*/  DADD R40, R40, -R20 ;  /* 0x0000000028287229 */ /* 0x000fe40000000814 */
[----:B------:R-:W-:-:S04]  /*4310*/  DMUL R44, R44, 0.5 ;  /* 0x3fe000002c2c7828 */ /* 0x000fc80000000000 */
[----:B------:R-:W-:-:S04]  /*4320*/  DFMA R20, -R28, R36, 1 ;  /* 0x3ff000001c14742b */ /* 0x000fc80000000124 */
[----:B------:R-:W-:-:S04]  /*4330*/  DMUL R44, R44, R40 ;  /* 0x000000282c2c7228 */ /* 0x000fc80000000000 */
[----:B------:R-:W-:-:S08]  /*4340*/  DFMA R20, R36, R20, R36 ;  /* 0x000000142414722b */ /* 0x000fd00000000024 */
[----:B------:R-:W-:-:S08]  /*4350*/  DMUL R36, R44, R20 ;  /* 0x000000142c247228 */ /* 0x000fd00000000000 */
[----:B------:R-:W-:-:S08]  /*4360*/  DFMA R30, -R28, R36, R44 ;  /* 0x000000241c1e722b */ /* 0x000fd0000000012c */
[----:B------:R-:W-:Y:S01]  /*4370*/  DFMA R30, R20, R30, R36 ;  /* 0x0000001e141e722b */ /* 0x000fe20000000024 */
[----:B------:R-:W-:-:S09]  /*4380*/  FSETP.GEU.AND P2, PT, |R45|, 6.5827683646048100446e-37, PT ;  /* 0x036000002d00780b */ /* 0x000fd20003f4e200 */
[----:B------:R-:W-:-:S05]  /*4390*/  FFMA R0, RZ, R29, R31 ;  /* 0x0000001dff007223 */ /* 0x000fca000000001f */
[----:B------:R-:W-:Y:S01]  /*43a0*/  FSETP.GT.AND P1, PT, |R0|, 1.469367938527859385e-39, PT ;  /* 0x001000000000780b */ /* 0x000fe20003f24200 */
[----:B-----5:R-:W-:-:S12]  /*43b0*/  DADD R20, R50, -R48 ;  /* 0x0000000032147229 */ /* 0x020fd80000000830 */
        /* <DEDUP_REMOVED lines=9> */
.L_x_75:
[----:B------:R-:W-:Y:S05]  /*4450*/  BSYNC.RECONVERGENT B2 ;  /* 0x0000000000027941 */ /* 0x000fea0003800200 */
.L_x_74:
[----:B------:R-:W-:Y:S01]  /*4460*/  DADD R20, R20, R30 ;  /* 0x0000000014147229 */ /* 0x000fe2000000001e */
[----:B------:R-:W-:-:S06]  /*4470*/  IMAD.WIDE.U32 R28, R35, 0xa00, R26 ;  /* 0x00000a00231c7825 */ /* 0x000fcc00078e001a */
[----:B------:R2:W-:Y:S04]  /*4480*/  STG.E.64 desc[UR4][R28.64], R20 ;  /* 0x000000141c007986 */ /* 0x0005e8000c101b04 */
.L_x_73:
[----:B------:R-:W-:Y:S05]  /*4490*/  BSYNC.RECONVERGENT B1 ;  /* 0x0000000000017941 */ /* 0x000fea0003800200 */
.L_x_72:
[C---:B------:R-:W-:Y:S01]  /*44a0*/  ISETP.LT.U32.OR P1, PT, R34.reuse, R38, P0 ;  /* 0x000000262200720c */ /* 0x040fe20000721470 */
[----:B------:R-:W-:Y:S03]  /*44b0*/  BSSY.RECONVERGENT B1, `(.L_x_76) ;  /* 0x0000033000017945 */ /* 0x000fe60003800200 */
[----:B------:R-:W-:-:S04]  /*44c0*/  ISETP.GT.U32.OR P1, PT, R34, R10, P1 ;  /* 0x0000000a2200720c */ /* 0x000fc80000f24470 */
[----:B------:R-:W-:-:S13]  /*44d0*/  ISETP.GT.U32.OR P1, PT, R15, R7, P1 ;  /* 0x000000070f00720c */ /* 0x000fda0000f24470 */
[----:B------:R-:W-:Y:S05]  /*44e0*/  @P1 BRA `(.L_x_77) ;  /* 0x0000000000bc1947 */ /* 0x000fea0003800000 */
[----:B------:R-:W-:-:S05]  /*44f0*/  IMAD.WIDE.U32 R40, R34, 0xa00, R22 ;  /* 0x00000a0022287825 */ /* 0x000fca00078e0016 */
[----:B0-2---:R-:W2:Y:S04]  /*4500*/  LDG.E.64.CONSTANT R28, desc[UR4][R40.64+0xc8a00] ;  /* 0x0c8a0004281c7981 */ /* 0x005ea8000c1e9b00 */
[----:B------:R-:W2:Y:S04]  /*4510*/  LDG.E.64.CONSTANT R30, desc[UR4][R40.64+0xa00] ;  /* 0x000a0004281e7981 */ /* 0x000ea8000c1e9b00 */
[----:B------:R-:W3:Y:S04]  /*4520*/  LDG.E.64.CONSTANT R42, desc[UR4][R40.64+0xc8000] ;  /* 0x0c800004282a7981 */ /* 0x000ee8000c1e9b00 */
[----:B-1----:R-:W3:Y:S01]  /*4530*/  LDG.E.64.CONSTANT R20, desc[UR4][R40.64] ;  /* 0x0000000428147981 */ /* 0x002ee2000c1e9b00 */
        /* <DEDUP_REMOVED lines=38> */
.L_x_79:
[----:B------:R-:W-:Y:S05]  /*47a0*/  BSYNC.RECONVERGENT B2 ;  /* 0x0000000000027941 */ /* 0x000fea0003800200 */
.L_x_78:
[----:B------:R-:W-:Y:S01]  /*47b0*/  DADD R20, R20, R36 ;  /* 0x0000000014147229 */ /* 0x000fe20000000024 */
[----:B------:R-:W-:-:S06]  /*47c0*/  IMAD.WIDE.U32 R34, R34, 0xa00, R26 ;  /* 0x00000a0022227825 */ /* 0x000fcc00078e001a */
[----:B------:R3:W-:Y:S04]  /*47d0*/  STG.E.64 desc[UR4][R34.64], R20 ;  /* 0x0000001422007986 */ /* 0x0007e8000c101b04 */
.L_x_77:
[----:B------:R-:W-:Y:S05]  /*47e0*/  BSYNC.RECONVERGENT B1 ;  /* 0x0000000000017941 */ /* 0x000fea0003800200 */
.L_x_76:
[C---:B------:R-:W-:Y:S01]  /*47f0*/  ISETP.LT.U32.OR P1, PT, R19.reuse, R38, P0 ;  /* 0x000000261300720c */ /* 0x040fe20000721470 */
[----:B------:R-:W-:Y:S03]  /*4800*/  BSSY.RECONVERGENT B1, `(.L_x_80) ;  /* 0x0000033000017945 */ /* 0x000fe60003800200 */
[----:B------:R-:W-:-:S04]  /*4810*/  ISETP.GT.U32.OR P1, PT, R19, R10, P1 ;  /* 0x0000000a1300720c */ /* 0x000fc80000f24470 */
[----:B------:R-:W-:-:S13]  /*4820*/  ISETP.GT.U32.OR P1, PT, R15, R7, P1 ;  /* 0x000000070f00720c */ /* 0x000fda0000f24470 */
[----:B------:R-:W-:Y:S05]  /*4830*/  @P1 BRA `(.L_x_81) ;  /* 0x0000000000bc1947 */ /* 0x000fea0003800000 */
[----:B------:R-:W-:-:S05]  /*4840*/  IMAD.WIDE.U32 R40, R19, 0xa00, R22 ;  /* 0x00000a0013287825 */ /* 0x000fca00078e0016 */
[----:B0-2---:R-:W2:Y:S04]  /*4850*/  LDG.E.64.CONSTANT R28, desc[UR4][R40.64+0xc8a00] ;  /* 0x0c8a0004281c7981 */ /* 0x005ea8000c1e9b00 */
[----:B---3--:R-:W2:Y:S04]  /*4860*/  LDG.E.64.CONSTANT R34, desc[UR4][R40.64+0xa00] ;  /* 0x000a000428227981 */ /* 0x008ea8000c1e9b00 */
[----:B-1----:R-:W3:Y:S04]  /*4870*/  LDG.E.64.CONSTANT R20, desc[UR4][R40.64+0xc8000] ;  /* 0x0c80000428147981 */ /* 0x002ee8000c1e9b00 */
[----:B------:R-:W3:Y:S01]  /*4880*/  LDG.E.64.CONSTANT R30, desc[UR4][R40.64] ;  /* 0x00000004281e7981 */ /* 0x000ee2000c1e9b00 */
        /* <DEDUP_REMOVED lines=38> */
.L_x_83:
[----:B------:R-:W-:Y:S05]  /*4af0*/  BSYNC.RECONVERGENT B2 ;  /* 0x0000000000027941 */ /* 0x000fea0003800200 */
.L_x_82:
[----:B------:R-:W-:Y:S01]  /*4b00*/  DADD R20, R20, R30 ;  /* 0x0000000014147229 */ /* 0x000fe2000000001e */
[----:B------:R-:W-:-:S06]  /*4b10*/  IMAD.WIDE.U32 R28, R19, 0xa00, R26 ;  /* 0x00000a00131c7825 */ /* 0x000fcc00078e001a */
[----:B------:R4:W-:Y:S04]  /*4b20*/  STG.E.64 desc[UR4][R28.64], R20 ;  /* 0x000000141c007986 */ /* 0x0009e8000c101b04 */
.L_x_81:
[----:B------:R-:W-:Y:S05]  /*4b30*/  BSYNC.RECONVERGENT B1 ;  /* 0x0000000000017941 */ /* 0x000fea0003800200 */
.L_x_80:
[C---:B------:R-:W-:Y:S01]  /*4b40*/  ISETP.LT.U32.OR P1, PT, R18.reuse, R38, P0 ;  /* 0x000000261200720c */ /* 0x040fe20000721470 */
[----:B------:R-:W-:Y:S03]  /*4b50*/  BSSY.RECONVERGENT B1, `(.L_x_84) ;  /* 0x0000033000017945 */ /* 0x000fe60003800200 */
[----:B------:R-:W-:-:S04]  /*4b60*/  ISETP.GT.U32.OR P1, PT, R18, R10, P1 ;  /* 0x0000000a1200720c */ /* 0x000fc80000f24470 */
[----:B------:R-:W-:-:S13]  /*4b70*/  ISETP.GT.U32.OR P1, PT, R15, R7, P1 ;  /* 0x000000070f00720c */ /* 0x000fda0000f24470 */
[----:B------:R-:W-:Y:S05]  /*4b80*/  @P1 BRA `(.L_x_85) ;  /* 0x0000000000bc1947 */ /* 0x000fea0003800000 */
[----:B------:R-:W-:-:S05]  /*4b90*/  IMAD.WIDE.U32 R42, R18, 0xa00, R22 ;  /* 0x00000a00122a7825 */ /* 0x000fca00078e0016 */
[----:B0-2-4-:R-:W2:Y:S04]  /*4ba0*/  LDG.E.64.CONSTANT R28, desc[UR4][R42.64+0xc8a00] ;  /* 0x0c8a00042a1c7981 */ /* 0x015ea8000c1e9b00 */
[----:B-1----:R-:W2:Y:S04]  /*4bb0*/  LDG.E.64.CONSTANT R36, desc[UR4][R42.64+0xa00] ;  /* 0x000a00042a247981 */ /* 0x002ea8000c1e9b00 */
[----:B---3--:R-:W3:Y:S04]  /*4bc0*/  LDG.E.64.CONSTANT R20, desc[UR4][R42.64+0xc8000] ;  /* 0x0c8000042a147981 */ /* 0x008ee8000c1e9b00 */
        /* <DEDUP_REMOVED lines=39> */
.L_x_87:
[----:B------:R-:W-:Y:S05]  /*4e40*/  BSYNC.RECONVERGENT B2 ;  /* 0x0000000000027941 */ /* 0x000fea0003800200 */
.L_x_86:
[----:B------:R-:W-:Y:S01]  /*4e50*/  DADD R20, R20, R30 ;  /* 0x0000000014147229 */ /* 0x000fe2000000001e */
[----:B------:R-:W-:-:S06]  /*4e60*/  IMAD.WIDE.U32 R18, R18, 0xa00, R26 ;  /* 0x00000a0012127825 */ /* 0x000fcc00078e001a */
[----:B------:R0:W-:Y:S04]  /*4e70*/  STG.E.64 desc[UR4][R18.64], R20 ;  /* 0x0000001412007986 */ /* 0x0001e8000c101b04 */
.L_x_85:
[----:B------:R-:W-:Y:S05]  /*4e80*/  BSYNC.RECONVERGENT B1 ;  /* 0x0000000000017941 */ /* 0x000fea0003800200 */
.L_x_84:
[C---:B------:R-:W-:Y:S01]  /*4e90*/  ISETP.LT.U32.OR P1, PT, R17.reuse, R38, P0 ;  /* 0x000000261100720c */ /* 0x040fe20000721470 */
[----:B------:R-:W-:Y:S03]  /*4ea0*/  BSSY.RECONVERGENT B1, `(.L_x_88) ;  /* 0x0000033000017945 */ /* 0x000fe60003800200 */
[----:B------:R-:W-:-:S04]  /*4eb0*/  ISETP.GT.U32.OR P1, PT, R17, R10, P1 ;  /* 0x0000000a1100720c */ /* 0x000fc80000f24470 */
[----:B------:R-:W-:-:S13]  /*4ec0*/  ISETP.GT.U32.OR P1, PT, R15, R7, P1 ;  /* 0x000000070f00720c */ /* 0x000fda0000f24470 */
[----:B------:R-:W-:Y:S05]  /*4ed0*/  @P1 BRA `(.L_x_89) ;  /* 0x0000000000bc1947 */ /* 0x000fea0003800000 */
[----:B------:R-:W-:-:S05]  /*4ee0*/  IMAD.WIDE.U32 R42, R17, 0xa00, R22 ;  /* 0x00000a00112a7825 */ /* 0x000fca00078e0016 */
[----:B01234-:R-:W2:Y:S04]  /*4ef0*/  LDG.E.64.CONSTANT R20, desc[UR4][R42.64+0xc8a00] ;  /* 0x0c8a00042a147981 */ /* 0x01fea8000c1e9b00 */
        /* <DEDUP_REMOVED lines=41> */
.L_x_91:
[----:B------:R-:W-:Y:S05]  /*5190*/  BSYNC.RECONVERGENT B2 ;  /* 0x0000000000027941 */ /* 0x000fea0003800200 */
.L_x_90:
[----:B------:R-:W-:Y:S01]  /*51a0*/  DADD R18, R18, R28 ;  /* 0x0000000012127229 */ /* 0x000fe2000000001c */
[----:B------:R-:W-:-:S06]  /*51b0*/  IMAD.WIDE.U32 R20, R17, 0xa00, R26 ;  /* 0x00000a0011147825 */ /* 0x000fcc00078e001a */
[----:B------:R0:W-:Y:S04]  /*51c0*/  STG.E.64 desc[UR4][R20.64], R18 ;  /* 0x0000001214007986 */ /* 0x0001e8000c101b04 */
.L_x_89:
[----:B------:R-:W-:Y:S05]  /*51d0*/  BSYNC.RECONVERGENT B1 ;  /* 0x0000000000017941 */ /* 0x000fea0003800200 */
.L_x_88:
        /* <DEDUP_REMOVED lines=21> */
[----:B------:R-:W0:Y:S02]  /*5330*/  MUFU.RCP64H R43, R21 ;  /* 0x00000015002b7308 */ /* 0x000e240000001800 */
[----:B0-----:R-:W-:-:S08]  /*5340*/  DFMA R44, -R20, R42, 1 ;  /* 0x3ff00000142c742b */ /* 0x001fd0000000012a */
[----:B------:R-:W-:Y:S02]  /*5350*/  DFMA R44, R44, R44, R44 ;  /* 0x0000002c2c2c722b */ /* 0x000fe4000000002c */
[----:B------:R-:W-:Y:S02]  /*5360*/  DADD R18, R18, R34 ;  /* 0x0000000012127229 */ /* 0x000fe40000000022 */
[----:B----4-:R-:W-:-:S04]  /*5370*/  DADD R28, R30, R28 ;  /* 0x000000001e1c7229 */ /* 0x010fc8000000001c */
[----:B------:R-:W-:Y:S02]  /*5380*/  DFMA R44, R42, R44, R42 ;  /* 0x0000002c2a2c722b */ /* 0x000fe4000000002a */
[----:B------:R-:W-:Y:S02]  /*5390*/  DADD R18, R18, -R40 ;  /* 0x0000000012127229 */ /* 0x000fe40000000828 */
[----:B------:R-:W-:-:S04]  /*53a0*/  DMUL R28, R28, 0.5 ;  /* 0x3fe000001c1c7828 */ /* 0x000fc80000000000 */
[----:B------:R-:W-:-:S08]  /*53b0*/  DFMA R30, -R20, R44, 1 ;  /* 0x3ff00000141e742b */ /* 0x000fd0000000012c */
[----:B------:R-:W-:Y:S02]  /*53c0*/  DFMA R44, R44, R30, R44 ;  /* 0x0000001e2c2c722b */ /* 0x000fe4000000002c */
[----:B------:R-:W-:-:S08]  /*53d0*/  DMUL R30, R28, R18 ;  /* 0x000000121c1e7228 */ /* 0x000fd00000000000 */
        /* <DEDUP_REMOVED lines=16> */
.L_x_95:
[----:B------:R-:W-:Y:S05]  /*54e0*/  BSYNC.RECONVERGENT B2 ;  /* 0x0000000000027941 */ /* 0x000fea0003800200 */
.L_x_94:
[----:B------:R-:W-:Y:S01]  /*54f0*/  DADD R18, R18, R28 ;  /* 0x0000000012127229 */ /* 0x000fe2000000001c */
[----:B------:R-:W-:-:S06]  /*5500*/  IMAD.WIDE.U32 R16, R16, 0xa00, R26 ;  /* 0x00000a0010107825 */ /* 0x000fcc00078e001a */
[----:B------:R0:W-:Y:S04]  /*5510*/  STG.E.64 desc[UR4][R16.64], R18 ;  /* 0x0000001210007986 */ /* 0x0001e8000c101b04 */
.L_x_93:
[----:B------:R-:W-:Y:S05]  /*5520*/  BSYNC.RECONVERGENT B1 ;  /* 0x0000000000017941 */ /* 0x000fea0003800200 */
.L_x_92:
[C---:B------:R-:W-:Y:S01]  /*5530*/  ISETP.LT.U32.OR P1, PT, R14.reuse, R38, P0 ;  /* 0x000000260e00720c */ /* 0x040fe20000721470 */
[----:B------:R-:W-:Y:S03]  /*5540*/  BSSY.RECONVERGENT B1, `(.L_x_96) ;  /* 0x0000033000017945 */ /* 0x000fe60003800200 */
[----:B------:R-:W-:-:S04]  /*5550*/  ISETP.GT.U32.OR P1, PT, R14, R10, P1 ;  /* 0x0000000a0e00720c */ /* 0x000fc80000f24470 */
[----:B------:R-:W-:-:S13]  /*5560*/  ISETP.GT.U32.OR P1, PT, R15, R7, P1 ;  /* 0x000000070f00720c */ /* 0x000fda0000f24470 */
[----:B------:R-:W-:Y:S05]  /*5570*/  @P1 BRA `(.L_x_97) ;  /* 0x0000000000bc1947 */ /* 0x000fea0003800000 */
[----:B------:R-:W-:-:S05]  /*5580*/  IMAD.WIDE.U32 R40, R14, 0xa00, R22 ;  /* 0x00000a000e287825 */ /* 0x000fca00078e0016 */
[----:B------:R-:W5:Y:S04]  /*5590*/  LDG.E.64.CONSTANT R30, desc[UR4][R40.64+0xc8a00] ;  /* 0x0c8a0004281e7981 */ /* 0x000f68000c1e9b00 */
[----:B01234-:R-:W5:Y:S04]  /*55a0*/  LDG.E.64.CONSTANT R20, desc[UR4][R40.64+0xa00] ;  /* 0x000a000428147981 */ /* 0x01ff68000c1e9b00 */
[----:B------:R-:W2:Y:S04]  /*55b0*/  LDG.E.64.CONSTANT R42, desc[UR4][R40.64+0xc8000] ;  /* 0x0c800004282a7981 */ /* 0x000ea8000c1e9b00 */
[----:B------:R-:W2:Y:S01]  /*55c0*/  LDG.E.64.CONSTANT R44, desc[UR4][R40.64] ;  /* 0x00000004282c7981 */ /* 0x000ea2000c1e9b00 */
        /* <DEDUP_REMOVED lines=8> */
[----:B-----5:R-:W-:Y:S02]  /*5650*/  DADD R30, R30, R20 ;  /* 0x000000001e1e7229 */ /* 0x020fe40000000014 */
[----:B--2---:R-:W-:-:S08]  /*5660*/  DADD R20, R42, -R44 ;  /* 0x000000002a147229 */ /* 0x004fd0000000082c */
[----:B------:R-:W-:-:S06]  /*5670*/  DADD R20, R30, R20 ;  /* 0x000000001e147229 */ /* 0x000fcc0000000014 */
[----:B------:R-:W0:Y:S01]  /*5680*/  MUFU.RCP64H R37, R21 ;  /* 0x0000001500257308 */ /* 0x000e220000001800 */
[----:B------:R-:W-:Y:S02]  /*5690*/  DADD R42, R42, R44 ;  /* 0x000000002a2a7229 */ /* 0x000fe4000000002c */
[----:B0-----:R-:W-:-:S08]  /*56a0*/  DFMA R40, -R20, R36, 1 ;  /* 0x3ff000001428742b */ /* 0x001fd00000000124 */
[----:B------:R-:W-:Y:S02]  /*56b0*/  DFMA R40, R40, R40, R40 ;  /* 0x000000282828722b */ /* 0x000fe40000000028 */
[----:B---3--:R-:W-:-:S06]  /*56c0*/  DADD R18, R34, R18 ;  /* 0x0000000022127229 */ /* 0x008fcc0000000012 */
        /* <DEDUP_REMOVED lines=12> */
[----:B----4-:R-:W-:-:S12]  /*5790*/  DADD R16, R16, -R28 ;  /* 0x0000000010107229 */ /* 0x010fd8000000081c */
        /* <DEDUP_REMOVED lines=9> */
.L_x_99:
[----:B------:R-:W-:Y:S05]  /*5830*/  BSYNC.RECONVERGENT B2 ;  /* 0x0000000000027941 */ /* 0x000fea0003800200 */
.L_x_98:
[----:B------:R-:W-:Y:S01]  /*5840*/  DADD R16, R16, R18 ;  /* 0x0000000010107229 */ /* 0x000fe20000000012 */
[----:B------:R-:W-:-:S06]  /*5850*/  IMAD.WIDE.U32 R18, R14, 0xa00, R26 ;  /* 0x00000a000e127825 */ /* 0x000fcc00078e001a */
[----:B------:R0:W-:Y:S04]  /*5860*/  STG.E.64 desc[UR4][R18.64], R16 ;  /* 0x0000001012007986 */ /* 0x0001e8000c101b04 */
.L_x_97:
[----:B------:R-:W-:Y:S05]  /*5870*/  BSYNC.RECONVERGENT B1 ;  /* 0x0000000000017941 */ /* 0x000fea0003800200 */
.L_x_96:
[C---:B------:R-:W-:Y:S01]  /*5880*/  ISETP.LT.U32.OR P1, PT, R12.reuse, R38, P0 ;  /* 0x000000260c00720c */ /* 0x040fe20000721470 */
[----:B------:R-:W-:Y:S03]  /*5890*/  BSSY.RECONVERGENT B1, `(.L_x_100) ;  /* 0x0000033000017945 */ /* 0x000fe60003800200 */
[----:B------:R-:W-:-:S04]  /*58a0*/  ISETP.GT.U32.OR P1, PT, R12, R10, P1 ;  /* 0x0000000a0c00720c */ /* 0x000fc80000f24470 */
[----:B------:R-:W-:-:S13]  /*58b0*/  ISETP.GT.U32.OR P1, PT, R15, R7, P1 ;  /* 0x000000070f00720c */ /* 0x000fda0000f24470 */
[----:B------:R-:W-:Y:S05]  /*58c0*/  @P1 BRA `(.L_x_101) ;  /* 0x0000000000bc1947 */ /* 0x000fea0003800000 */
[----:B------:R-:W-:-:S05]  /*58d0*/  IMAD.WIDE.U32 R48, R12, 0xa00, R22 ;  /* 0x00000a000c307825 */ /* 0x000fca00078e0016 */
[----:B-1----:R-:W5:Y:S04]  /*58e0*/  LDG.E.64.CONSTANT R36, desc[UR4][R48.64+0xc8a00] ;  /* 0x0c8a000430247981 */ /* 0x002f68000c1e9b00 */
[----:B0-234-:R-:W5:Y:S04]  /*58f0*/  LDG.E.64.CONSTANT R20, desc[UR4][R48.64+0xa00] ;  /* 0x000a000430147981 */ /* 0x01df68000c1e9b00 */
        /* <DEDUP_REMOVED lines=35> */
[----:B------:R-:W-:Y:S02]  /*5b30*/  MOV R0, R21 ;  /* 0x0000001500007202 */ /* 0x000fe40000000f00 */
[----:B------:R-:W-:-:S07]  /*5b40*/  MOV R39, 0x5b60 ;  /* 0x00005b6000277802 */ /* 0x000fce0000000f00 */
[----:B------:R-:W-:Y:S05]  /*5b50*/  CALL.REL.NOINC `($__internal_0_$__cuda_sm20_div_rn_f64_full) ;  /* 0x0000001400107944 */ /* 0x000fea0003c00000 */
[----:B------:R-:W-:Y:S01]  /*5b60*/  IMAD.MOV.U32 R18, RZ, RZ, R2 ;  /* 0x000000ffff127224 */ /* 0x000fe200078e0002 */
[----:B------:R-:W-:-:S07]  /*5b70*/  MOV R19, R0 ;  /* 0x0000000000137202 */ /* 0x000fce0000000f00 */
.L_x_103:
[----:B------:R-:W-:Y:S05]  /*5b80*/  BSYNC.RECONVERGENT B2 ;  /* 0x0000000000027941 */ /* 0x000fea0003800200 */
.L_x_102:
[----:B------:R-:W-:Y:S01]  /*5b90*/  DADD R16, R16, R18 ;  /* 0x0000000010107229 */ /* 0x000fe20000000012 */
[----:B------:R-:W-:-:S06]  /*5ba0*/  IMAD.WIDE.U32 R12, R12, 0xa00, R26 ;  /* 0x00000a000c0c7825 */ /* 0x000fcc00078e001a */
[----:B------:R0:W-:Y:S04]  /*5bb0*/  STG.E.64 desc[UR4][R12.64], R16 ;  /* 0x000000100c007986 */ /* 0x0001e8000c101b04 */
.L_x_101:
[----:B------:R-:W-:Y:S05]  /*5bc0*/  BSYNC.RECONVERGENT B1 ;  /* 0x0000000000017941 */ /* 0x000fea0003800200 */
.L_x_100:
[C---:B------:R-:W-:Y:S01]  /*5bd0*/  ISETP.LT.U32.OR P1, PT, R11.reuse, R38, P0 ;  /* 0x000000260b00720c */ /* 0x040fe20000721470 */
[----:B------:R-:W-:Y:S03]  /*5be0*/  BSSY.RECONVERGENT B1, `(.L_x_104) ;  /* 0x0000033000017945 */ /* 0x000fe60003800200 */
[----:B------:R-:W-:-:S04]  /*5bf0*/  ISETP.GT.U32.OR P1, PT, R11, R10, P1 ;  /* 0x0000000a0b00720c */ /* 0x000fc80000f24470 */
[----:B------:R-:W-:-:S13]  /*5c00*/  ISETP.GT.U32.OR P1, PT, R15, R7, P1 ;  /* 0x000000070f00720c */ /* 0x000fda0000f24470 */
[----:B------:R-:W-:Y:S05]  /*5c10*/  @P1 BRA `(.L_x_105) ;  /* 0x0000000000bc1947 */ /* 0x000fea0003800000 */
[----:B------:R-:W-:-:S05]  /*5c20*/  IMAD.WIDE.U32 R44, R11, 0xa00, R22 ;  /* 0x00000a000b2c7825 */ /* 0x000fca00078e0016 */
[----:B-1----:R-:W5:Y:S04]  /*5c30*/  LDG.E.64.CONSTANT R36, desc[UR4][R44.64+0xc8a00] ;  /* 0x0c8a00042c247981 */ /* 0x002f68000c1e9b00 */
[----:B0-----:R-:W5:Y:S04]  /*5c40*/  LDG.E.64.CONSTANT R18, desc[UR4][R44.64+0xa00] ;  /* 0x000a00042c127981 */ /* 0x001f68000c1e9b00 */
[----:B------:R-:W5:Y:S04]  /*5c50*/  LDG.E.64.CONSTANT R16, desc[UR4][R44.64+0xc8000] ;  /* 0x0c8000042c107981 */ /* 0x000f68000c1e9b00 */
[----:B---3--:R-:W3:Y:S01]  /*5c60*/  LDG.E.64.CONSTANT R34, desc[UR4][R44.64] ;  /* 0x000000042c227981 */ /* 0x008ee2000c1e9b00 */
[----:B------:R-:W-:-:S05]  /*5c70*/  IMAD.WIDE.U32 R42, R11, 0xa00, R24 ;  /* 0x00000a000b2a7825 */ /* 0x000fca00078e0018 */
[----:B--2-4-:R-:W2:Y:S04]  /*5c80*/  LDG.E.64.CONSTANT R28, desc[UR4][R42.64+0xa00] ;  /* 0x000a00042a1c7981 */ /* 0x014ea8000c1e9b00 */
[----:B------:R-:W2:Y:S01]  /*5c90*/  LDG.E.64.CONSTANT R30, desc[UR4][R42.64] ;  /* 0x000000042a1e7981 */ /* 0x000ea2000c1e9b00 */
[----:B------:R-:W-:-:S05]  /*5ca0*/  IMAD.WIDE.U32 R40, R11, 0xa00, R32 ;  /* 0x00000a000b287825 */ /* 0x000fca00078e0020 */
[----:B------:R-:W4:Y:S04]  /*5cb0*/  LDG.E.64.CONSTANT R12, desc[UR4][R40.64+0xa00] ;  /* 0x000a0004280c7981 */ /* 0x000f28000c1e9b00 */
[----:B------:R-:W4:Y:S01]  /*5cc0*/  LDG.E.64.CONSTANT R20, desc[UR4][R40.64] ;  /* 0x0000000428147981 */ /* 0x000f22000c1e9b00 */
[----:B------:R-:W-:Y:S01]  /*5cd0*/  IMAD.MOV.U32 R46, RZ, RZ, 0x1 ;  /* 0x00000001ff2e7424 */ /* 0x000fe200078e00ff */
[----:B------:R-:W-:Y:S01]  /*5ce0*/  BSSY.RECONVERGENT B2, `(.L_x_106) ;  /* 0x000001f000027945 */ /* 0x000fe20003800200 */
[----:B-----5:R-:W-:Y:S02]  /*5cf0*/  DADD R36, R36, R18 ;  /* 0x0000000024247229 */ /* 0x020fe40000000012 */
[----:B---3--:R-:W-:-:S08]  /*5d00*/  DADD R18, R16, -R34 ;  /* 0x0000000010127229 */ /* 0x008fd00000000822 */
[----:B------:R-:W-:-:S06]  /*5d10*/  DADD R18, R36, R18 ;  /* 0x0000000024127229 */ /* 0x000fcc0000000012 */
[----:B------:R-:W0:Y:S01]  /*5d20*/  MUFU.RCP64H R47, R19 ;  /* 0x00000013002f7308 */ /* 0x000e220000001800 */
[----:B------:R-:W-:Y:S02]  /*5d30*/  DADD R16, R16, R34 ;  /* 0x0000000010107229 */ /* 0x000fe40000000022 */
[----:B0-----:R-:W-:-:S08]  /*5d40*/  DFMA R44, -R18, R46, 1 ;  /* 0x3ff00000122c742b */ /* 0x001fd0000000012e */
[----:B------:R-:W-:Y:S02]  /*5d50*/  DFMA R44, R44, R44, R44 ;  /* 0x0000002c2c2c722b */ /* 0x000fe4000000002c */
[----:B--2---:R-:W-:-:S06]  /*5d60*/  DADD R28, R28, R30 ;  /* 0x000000001c1c7229 */ /* 0x004fcc000000001e */
        /* <DEDUP_REMOVED lines=14> */
[----:B------:R-:W-:Y:S01]  /*5e50*/  MOV R41, R28 ;  /* 0x0000001c00297202 */ /* 0x000fe20000000f00 */
[----:B------:R-:W-:Y:S01]  /*5e60*/  IMAD.MOV.U32 R40, RZ, RZ, R29 ;  /* 0x000000ffff287224 */ /* 0x000fe200078e001d */
[----:B------:R-:W-:Y:S01]  /*5e70*/  MOV R2, R18 ;  /* 0x0000001200027202 */ /* 0x000fe20000000f00 */
[----:B------:R-:W-:Y:S01]  /*5e80*/  IMAD.MOV.U32 R0, RZ, RZ, R19 ;  /* 0x000000ffff007224 */ /* 0x000fe200078e0013 */
[----:B------:R-:W-:-:S07]  /*5e90*/  MOV R39, 0x5eb0 ;  /* 0x00005eb000277802 */ /* 0x000fce0000000f00 */
[----:B------:R-:W-:Y:S05]  /*5ea0*/  CALL.REL.NOINC `($__internal_0_$__cuda_sm20_div_rn_f64_full) ;  /* 0x00000010003c7944 */ /* 0x000fea0003c00000 */
[----:B------:R-:W-:Y:S01]  /*5eb0*/  MOV R16, R2 ;  /* 0x0000000200107202 */ /* 0x000fe20000000f00 */
[----:B------:R-:W-:-:S07]  /*5ec0*/  IMAD.MOV.U32 R17, RZ, RZ, R0 ;  /* 0x000000ffff117224 */ /* 0x000fce00078e0000 */
.L_x_107:
[----:B------:R-:W-:Y:S05]  /*5ed0*/  BSYNC.RECONVERGENT B2 ;  /* 0x0000000000027941 */ /* 0x000fea0003800200 */
.L_x_106:
[----:B------:R-:W-:Y:S01]  /*5ee0*/  DADD R12, R12, R16 ;  /* 0x000000000c0c7229 */ /* 0x000fe20000000010 */
[----:B------:R-:W-:-:S06]  /*5ef0*/  IMAD.WIDE.U32 R16, R11, 0xa00, R26 ;  /* 0x00000a000b107825 */ /* 0x000fcc00078e001a */
[----:B------:R0:W-:Y:S04]  /*5f00*/  STG.E.64 desc[UR4][R16.64], R12 ;  /* 0x0000000c10007986 */ /* 0x0001e8000c101b04 */
.L_x_105:
[----:B------:R-:W-:Y:S05]  /*5f10*/  BSYNC.RECONVERGENT B1 ;  /* 0x0000000000017941 */ /* 0x000fea0003800200 */
.L_x_104:
        /* <DEDUP_REMOVED lines=16> */
[----:B------:R-:W-:Y:S01]  /*6020*/  MOV R46, 0x1 ;  /* 0x00000001002e7802 */ /* 0x000fe20000000f00 */
        /* <DEDUP_REMOVED lines=31> */
.L_x_111:
[----:B------:R-:W-:Y:S05]  /*6220*/  BSYNC.RECONVERGENT B2 ;  /* 0x0000000000027941 */ /* 0x000fea0003800200 */
.L_x_110:
[----:B------:R-:W-:Y:S01]  /*6230*/  DADD R12, R12, R16 ;  /* 0x000000000c0c7229 */ /* 0x000fe20000000010 */
[----:B------:R-:W-:-:S06]  /*6240*/  IMAD.WIDE.U32 R8, R8, 0xa00, R26 ;  /* 0x00000a0008087825 */ /* 0x000fcc00078e001a */
[----:B------:R0:W-:Y:S04]  /*6250*/  STG.E.64 desc[UR4][R8.64], R12 ;  /* 0x0000000c08007986 */ /* 0x0001e8000c101b04 */
.L_x_109:
[----:B------:R-:W-:Y:S05]  /*6260*/  BSYNC.RECONVERGENT B1 ;  /* 0x0000000000017941 */ /* 0x000fea0003800200 */
.L_x_108:
[C---:B------:R-:W-:Y:S01]  /*6270*/  ISETP.LT.U32.OR P1, PT, R6.reuse, R38, P0 ;  /* 0x000000260600720c */ /* 0x040fe20000721470 */
[----:B------:R-:W-:Y:S03]  /*6280*/  BSSY.RECONVERGENT B1, `(.L_x_112) ;  /* 0x0000033000017945 */ /* 0x000fe60003800200 */
[----:B------:R-:W-:-:S04]  /*6290*/  ISETP.GT.U32.OR P1, PT, R6, R10, P1 ;  /* 0x0000000a0600720c */ /* 0x000fc80000f24470 */
[----:B------:R-:W-:-:S13]  /*62a0*/  ISETP.GT.U32.OR P1, PT, R15, R7, P1 ;  /* 0x000000070f00720c */ /* 0x000fda0000f24470 */
[----:B------:R-:W-:Y:S05]  /*62b0*/  @P1 BRA `(.L_x_113) ;  /* 0x0000000000bc1947 */ /* 0x000fea0003800000 */
[----:B------:R-:W-:-:S05]  /*62c0*/  IMAD.WIDE.U32 R42, R6, 0xa00, R22 ;  /* 0x00000a00062a7825 */ /* 0x000fca00078e0016 */
[----:B---3--:R-:W3:Y:S04]  /*62d0*/  LDG.E.64.CONSTANT R34, desc[UR4][R42.64+0xc8a00] ;  /* 0x0c8a00042a227981 */ /* 0x008ee8000c1e9b00 */
[----:B0-----:R-:W3:Y:S04]  /*62e0*/  LDG.E.64.CONSTANT R16, desc[UR4][R42.64+0xa00] ;  /* 0x000a00042a107981 */ /* 0x001ee8000c1e9b00 */
[----:B-12-4-:R-:W2:Y:S04]  /*62f0*/  LDG.E.64.CONSTANT R20, desc[UR4][R42.64+0xc8000] ;  /* 0x0c8000042a147981 */ /* 0x016ea8000c1e9b00 */
        /* <DEDUP_REMOVED lines=10> */
[----:B--2---:R-:W-:-:S08]  /*63a0*/  DADD R16, R20, -R30 ;  /* 0x0000000014107229 */ /* 0x004fd0000000081e */
        /* <DEDUP_REMOVED lines=28> */
.L_x_115:
[----:B------:R-:W-:Y:S05]  /*6570*/  BSYNC.RECONVERGENT B2 ;  /* 0x0000000000027941 */ /* 0x000fea0003800200 */
.L_x_114:
[----:B------:R-:W-:Y:S01]  /*6580*/  DADD R8, R8, R12 ;  /* 0x0000000008087229 */ /* 0x000fe2000000000c */
[----:B------:R-:W-:-:S06]  /*6590*/  IMAD.WIDE.U32 R12, R6, 0xa00, R26 ;  /* 0x00000a00060c7825 */ /* 0x000fcc00078e001a */
[----:B------:R0:W-:Y:S04]  /*65a0*/  STG.E.64 desc[UR4][R12.64], R8 ;  /* 0x000000080c007986 */ /* 0x0001e8000c101b04 */
.L_x_113:
[----:B------:R-:W-:Y:S05]  /*65b0*/  BSYNC.RECONVERGENT B1 ;  /* 0x0000000000017941 */ /* 0x000fea0003800200 */
.L_x_112:
[C---:B------:R-:W-:Y:S01]  /*65c0*/  ISETP.LT.U32.OR P1, PT, R5.reuse, R38, P0 ;  /* 0x000000260500720c */ /* 0x040fe20000721470 */
[----:B------:R-:W-:Y:S03]  /*65d0*/  BSSY.RECONVERGENT B1, `(.L_x_116) ;  /* 0x0000033000017945 */ /* 0x000fe60003800200 */
[----:B------:R-:W-:-:S04]  /*65e0*/  ISETP.GT.U32.OR P1, PT, R5, R10, P1 ;  /* 0x0000000a0500720c */ /* 0x000fc80000f24470 */
[----:B------:R-:W-:-:S13]  /*65f0*/  ISETP.GT.U32.OR P1, PT, R15, R7, P1 ;  /* 0x000000070f00720c */ /* 0x000fda0000f24470 */
[----:B------:R-:W-:Y:S05]  /*6600*/  @P1 BRA `(.L_x_117) ;  /* 0x0000000000bc1947 */ /* 0x000fea0003800000 */
[----:B------:R-:W-:-:S05]  /*6610*/  IMAD.WIDE.U32 R40, R5, 0xa00, R22 ;  /* 0x00000a0005287825 */ /* 0x000fca00078e0016 */
[----:B0-----:R-:W5:Y:S04]  /*6620*/  LDG.E.64.CONSTANT R16, desc[UR4][R40.64+0xc8a00] ;  /* 0x0c8a000428107981 */ /* 0x001f68000c1e9b00 */
[----:B------:R-:W5:Y:S04]  /*6630*/  LDG.E.64.CONSTANT R42, desc[UR4][R40.64+0xa00] ;  /* 0x000a0004282a7981 */ /* 0x000f68000c1e9b00 */
[----:B-1234-:R-:W2:Y:S04]  /*6640*/  LDG.E.64.CONSTANT R20, desc[UR4][R40.64+0xc8000] ;  /* 0x0c80000428147981 */ /* 0x01eea8000c1e9b00 */
        /* <DEDUP_REMOVED lines=39> */
.L_x_119:
[----:B------:R-:W-:Y:S05]  /*68c0*/  BSYNC.RECONVERGENT B2 ;  /* 0x0000000000027941 */ /* 0x000fea0003800200 */
.L_x_118:
[----:B------:R-:W-:Y:S01]  /*68d0*/  DADD R8, R8, R12 ;  /* 0x0000000008087229 */ /* 0x000fe2000000000c */
[----:B------:R-:W-:-:S06]  /*68e0*/  IMAD.WIDE.U32 R12, R5, 0xa00, R26 ;  /* 0x00000a00050c7825 */ /* 0x000fcc00078e001a */
[----:B------:R0:W-:Y:S04]  /*68f0*/  STG.E.64 desc[UR4][R12.64], R8 ;  /* 0x000000080c007986 */ /* 0x0001e8000c101b04 */
.L_x_117:
[----:B------:R-:W-:Y:S05]  /*6900*/  BSYNC.RECONVERGENT B1 ;  /* 0x0000000000017941 */ /* 0x000fea0003800200 */
.L_x_116:
[C---:B------:R-:W-:Y:S01]  /*6910*/  ISETP.LT.U32.OR P1, PT, R4.reuse, R38, P0 ;  /* 0x000000260400720c */ /* 0x040fe20000721470 */
[----:B------:R-:W-:Y:S03]  /*6920*/  BSSY.RECONVERGENT B1, `(.L_x_120) ;  /* 0x0000033000017945 */ /* 0x000fe60003800200 */
[----:B------:R-:W-:-:S04]  /*6930*/  ISETP.GT.U32.OR P1, PT, R4, R10, P1 ;  /* 0x0000000a0400720c */ /* 0x000fc80000f24470 */
[----:B------:R-:W-:-:S13]  /*6940*/  ISETP.GT.U32.OR P1, PT, R15, R7, P1 ;  /* 0x000000070f00720c */ /* 0x000fda0000f24470 */
[----:B------:R-:W-:Y:S05]  /*6950*/  @P1 BRA `(.L_x_121) ;  /* 0x0000000000bc1947 */ /* 0x000fea0003800000 */
[----:B-1----:R-:W-:-:S05]  /*6960*/  IMAD.WIDE.U32 R36, R4, 0xa00, R22 ;  /* 0x00000a0004247825 */ /* 0x002fca00078e0016 */
[----:B0-----:R-:W5:Y:S04]  /*6970*/  LDG.E.64.CONSTANT R16, desc[UR4][R36.64+0xc8a00] ;  /* 0x0c8a000424107981 */ /* 0x001f68000c1e9b00 */
[----:B------:R-:W5:Y:S04]  /*6980*/  LDG.E.64.CONSTANT R42, desc[UR4][R36.64+0xa00] ;  /* 0x000a0004242a7981 */ /* 0x000f68000c1e9b00 */
[----:B--234-:R-:W2:Y:S04]  /*6990*/  LDG.E.64.CONSTANT R20, desc[UR4][R36.64+0xc8000] ;  /* 0x0c80000424147981 */ /* 0x01cea8000c1e9b00 */
[----:B------:R-:W2:Y:S01]  /*69a0*/  LDG.E.64.CONSTANT R40, desc[UR4][R36.64] ;  /* 0x0000000424287981 */ /* 0x000ea2000c1e9b00 */
[----:B------:R-:W-:-:S05]  /*69b0*/  IMAD.WIDE.U32 R34, R4, 0xa00, R24 ;  /* 0x00000a0004227825 */ /* 0x000fca00078e0018 */
[----:B------:R-:W3:Y:S04]  /*69c0*/  LDG.E.64.CONSTANT R12, desc[UR4][R34.64+0xa00] ;  /* 0x000a0004220c7981 */ /* 0x000ee8000c1e9b00 */
[----:B------:R-:W3:Y:S01]  /*69d0*/  LDG.E.64.CONSTANT R28, desc[UR4][R34.64] ;  /* 0x00000004221c7981 */ /* 0x000ee2000c1e9b00 */
[----:B------:R-:W-:-:S05]  /*69e0*/  IMAD.WIDE.U32 R30, R4, 0xa00, R32 ;  /* 0x00000a00041e7825 */ /* 0x000fca00078e0020 */
[----:B------:R-:W4:Y:S04]  /*69f0*/  LDG.E.64.CONSTANT R8, desc[UR4][R30.64+0xa00] ;  /* 0x000a00041e087981 */ /* 0x000f28000c1e9b00 */
[----:B------:R0:W4:Y:S01]  /*6a00*/  LDG.E.64.CONSTANT R18, desc[UR4][R30.64] ;  /* 0x000000041e127981 */ /* 0x000122000c1e9b00 */
[----:B------:R-:W-:Y:S01]  /*6a10*/  IMAD.MOV.U32 R44, RZ, RZ, 0x1 ;  /* 0x00000001ff2c7424 */ /* 0x000fe200078e00ff */
[----:B------:R-:W-:Y:S01]  /*6a20*/  BSSY.RECONVERGENT B2, `(.L_x_122) ;  /* 0x000001f000027945 */ /* 0x000fe20003800200 */
[----:B-----5:R-:W-:Y:S02]  /*6a30*/  DADD R42, R16, R42 ;  /* 0x00000000102a7229 */ /* 0x020fe4000000002a */
[----:B--2---:R-:W-:-:S08]  /*6a40*/  DADD R16, R20, -R40 ;  /* 0x0000000014107229 */ /* 0x004fd00000000828 */
[----:B------:R-:W-:-:S06]  /*6a50*/  DADD R16, R42, R16 ;  /* 0x000000002a107229 */ /* 0x000fcc0000000010 */
[----:B------:R-:W1:Y:S01]  /*6a60*/  MUFU.RCP64H R45, R17 ;  /* 0x00000011002d7308 */ /* 0x000e620000001800 */
[----:B------:R-:W-:Y:S02]  /*6a70*/  DADD R20, R20, R40 ;  /* 0x0000000014147229 */ /* 0x000fe40000000028 */
[----:B-1----:R-:W-:-:S08]  /*6a80*/  DFMA R36, -R16, R44, 1 ;  /* 0x3ff000001024742b */ /* 0x002fd0000000012c */
        /* <DEDUP_REMOVED lines=9> */
[----:B0-----:R-:W-:-:S08]  /*6b20*/  DFMA R30, -R16, R12, R20 ;  /* 0x0000000c101e722b */ /* 0x001fd00000000114 */
        /* <DEDUP_REMOVED lines=14> */
.L_x_123:
[----:B------:R-:W-:Y:S05]  /*6c10*/  BSYNC.RECONVERGENT B2 ;  /* 0x0000000000027941 */ /* 0x000fea0003800200 */
.L_x_122:
[----:B------:R-:W-:Y:S01]  /*6c20*/  DADD R8, R8, R12 ;  /* 0x0000000008087229 */ /* 0x000fe2000000000c */
[----:B------:R-:W-:-:S06]  /*6c30*/  IMAD.WIDE.U32 R4, R4, 0xa00, R26 ;  /* 0x00000a0004047825 */ /* 0x000fcc00078e001a */
[----:B------:R0:W-:Y:S04]  /*6c40*/  STG.E.64 desc[UR4][R4.64], R8 ;  /* 0x0000000804007986 */ /* 0x0001e8000c101b04 */
.L_x_121:
[----:B------:R-:W-:Y:S05]  /*6c50*/  BSYNC.RECONVERGENT B1 ;  /* 0x0000000000017941 */ /* 0x000fea0003800200 */
.L_x_120:
[----:B------:R-:W-:-:S04]  /*6c60*/  ISETP.LT.U32.OR P0, PT, R3, R38, P0 ;  /* 0x000000260300720c */ /* 0x000fc80000701470 */
[----:B------:R-:W-:-:S04]  /*6c70*/  ISETP.GT.U32.OR P0, PT, R3, R10, P0 ;  /* 0x0000000a0300720c */ /* 0x000fc80000704470 */
[----:B------:R-:W-:-:S13]  /*6c80*/  ISETP.GT.U32.OR P0, PT, R15, R7, P0 ;  /* 0x000000070f00720c */ /* 0x000fda0000704470 */
[----:B------:R-:W-:Y:S05]  /*6c90*/  @P0 EXIT ;  /* 0x000000000000094d */ /* 0x000fea0003800000 */
[----:B------:R-:W-:-:S05]  /*6ca0*/  IMAD.WIDE.U32 R22, R3, 0xa00, R22 ;  /* 0x00000a0003167825 */ /* 0x000fca00078e0016 */
[----:B0-----:R-:W5:Y:S04]  /*6cb0*/  LDG.E.64.CONSTANT R8, desc[UR4][R22.64+0xc8a00] ;  /* 0x0c8a000416087981 */ /* 0x001f68000c1e9b00 */
[----:B------:R-:W5:Y:S04]  /*6cc0*/  LDG.E.64.CONSTANT R18, desc[UR4][R22.64+0xa00] ;  /* 0x000a000416127981 */ /* 0x000f68000c1e9b00 */
[----:B------:R-:W5:Y:S04]  /*6cd0*/  LDG.E.64.CONSTANT R14, desc[UR4][R22.64+0xc8000] ;  /* 0x0c800004160e7981 */ /* 0x000f68000c1e9b00 */
[----:B------:R-:W5:Y:S01]  /*6ce0*/  LDG.E.64.CONSTANT R16, desc[UR4][R22.64] ;  /* 0x0000000416107981 */ /* 0x000f62000c1e9b00 */
[----:B------:R-:W-:-:S05]  /*6cf0*/  IMAD.WIDE.U32 R24, R3, 0xa00, R24 ;  /* 0x00000a0003187825 */ /* 0x000fca00078e0018 */
[----:B------:R-:W5:Y:S04]  /*6d00*/  LDG.E.64.CONSTANT R6, desc[UR4][R24.64+0xa00] ;  /* 0x000a000418067981 */ /* 0x000f68000c1e9b00 */
[----:B------:R-:W5:Y:S01]  /*6d10*/  LDG.E.64.CONSTANT R12, desc[UR4][R24.64] ;  /* 0x00000004180c7981 */ /* 0x000f62000c1e9b00 */
[----:B------:R-:W-:-:S05]  /*6d20*/  IMAD.WIDE.U32 R32, R3, 0xa00, R32 ;  /* 0x00000a0003207825 */ /* 0x000fca00078e0020 */
[----:B------:R-:W5:Y:S04]  /*6d30*/  LDG.E.64.CONSTANT R4, desc[UR4][R32.64+0xa00] ;  /* 0x000a000420047981 */ /* 0x000f68000c1e9b00 */
[----:B------:R-:W5:Y:S01]  /*6d40*/  LDG.E.64.CONSTANT R10, desc[UR4][R32.64] ;  /* 0x00000004200a7981 */ /* 0x000f62000c1e9b00 */
[----:B-1234-:R-:W-:Y:S01]  /*6d50*/  MOV R20, 0x1 ;  /* 0x0000000100147802 */ /* 0x01efe20000000f00 */
[----:B------:R-:W-:Y:S01]  /*6d60*/  BSSY.RECONVERGENT B1, `(.L_x_124) ;  /* 0x000001f000017945 */ /* 0x000fe20003800200 */
[----:B-----5:R-:W-:Y:S02]  /*6d70*/  DADD R18, R8, R18 ;  /* 0x0000000008127229 */ /* 0x020fe40000000012 */
[----:B------:R-:W-:-:S08]  /*6d80*/  DADD R8, R14, -R16 ;  /* 0x000000000e087229 */ /* 0x000fd00000000810 */
[----:B------:R-:W-:-:S06]  /*6d90*/  DADD R8, R18, R8 ;  /* 0x0000000012087229 */ /* 0x000fcc0000000008 */
[----:B------:R-:W0:Y:S01]  /*6da0*/  MUFU.RCP64H R21, R9 ;  /* 0x0000000900157308 */ /* 0x000e220000001800 */
[----:B------:R-:W-:Y:S02]  /*6db0*/  DADD R6, R6, R12 ;  /* 0x0000000006067229 */ /* 0x000fe4000000000c */
[----:B0-----:R-:W-:-:S08]  /*6dc0*/  DFMA R22, -R8, R20, 1 ;  /* 0x3ff000000816742b */ /* 0x001fd00000000114 */
[----:B------:R-:W-:Y:S02]  /*6dd0*/  DFMA R22, R22, R22, R22 ;  /* 0x000000161616722b */ /* 0x000fe40000000016 */
[----:B------:R-:W-:-:S06]  /*6de0*/  DADD R14, R14, R16 ;  /* 0x000000000e0e7229 */ /* 0x000fcc0000000010 */
        /* <DEDUP_REMOVED lines=12> */
[----:B------:R-:W-:-:S12]  /*6eb0*/  DADD R4, R4, -R10 ;  /* 0x0000000004047229 */ /* 0x000fd8000000080a */
        /* <DEDUP_REMOVED lines=9> */
.L_x_125:
[----:B------:R-:W-:Y:S05]  /*6f50*/  BSYNC.RECONVERGENT B1 ;  /* 0x0000000000017941 */ /* 0x000fea0003800200 */
.L_x_124:
[----:B------:R-:W-:Y:S01]  /*6f60*/  DADD R4, R4, R6 ;  /* 0x0000000004047229 */ /* 0x000fe20000000006 */
[----:B------:R-:W-:-:S06]  /*6f70*/  IMAD.WIDE.U32 R26, R3, 0xa00, R26 ;  /* 0x00000a00031a7825 */ /* 0x000fcc00078e001a */
[----:B------:R-:W-:Y:S01]  /*6f80*/  STG.E.64 desc[UR4][R26.64], R4 ;  /* 0x000000041a007986 */ /* 0x000fe2000c101b04 */
[----:B------:R-:W-:Y:S05]  /*6f90*/  EXIT ;  /* 0x000000000000794d */ /* 0x000fea0003800000 */
        .weak           $__internal_0_$__cuda_sm20_div_rn_f64_full
        .type           $__internal_0_$__cuda_sm20_div_rn_f64_full,@function
        .size           $__internal_0_$__cuda_sm20_div_rn_f64_full,(.L_x_132 - $__internal_0_$__cuda_sm20_div_rn_f64_full)
$__internal_0_$__cuda_sm20_div_rn_f64_full:
[C---:B------:R-:W-:Y:S01]  /*6fa0*/  FSETP.GEU.AND P1, PT, |R0|.reuse, 1.469367938527859385e-39, PT ;  /* 0x001000000000780b */ /* 0x040fe20003f2e200 */
[----:B------:R-:W-:Y:S01]  /*6fb0*/  IMAD.MOV.U32 R30, RZ, RZ, R2 ;  /* 0x000000ffff1e7224 */ /* 0x000fe200078e0002 */
[----:B------:R-:W-:Y:S01]  /*6fc0*/  LOP3.LUT R28, R0, 0x800fffff, RZ, 0xc0, !PT ;  /* 0x800fffff001c7812 */ /* 0x000fe200078ec0ff */
[----:B------:R-:W-:Y:S01]  /*6fd0*/  IMAD.MOV.U32 R47, RZ, RZ, R40 ;  /* 0x000000ffff2f7224 */ /* 0x000fe200078e0028 */
[----:B------:R-:W-:Y:S01]  /*6fe0*/  MOV R31, R0 ;  /* 0x00000000001f7202 */ /* 0x000fe20000000f00 */
[----:B------:R-:W-:Y:S01]  /*6ff0*/  HFMA2 R44, -RZ, RZ, 0, 5.9604644775390625e-08 ;  /* 0x00000001ff2c7431 */ /* 0x000fe200000001ff */
[----:B------:R-:W-:Y:S01]  /*7000*/  LOP3.LUT R29, R28, 0x3ff00000, RZ, 0xfc, !PT ;  /* 0x3ff000001c1d7812 */ /* 0x000fe200078efcff */
[----:B------:R-:W-:Y:S01]  /*7010*/  IMAD.MOV.U32 R28, RZ, RZ, R2 ;  /* 0x000000ffff1c7224 */ /* 0x000fe200078e0002 */
[----:B------:R-:W-:Y:S01]  /*7020*/  FSETP.GEU.AND P3, PT, |R47|, 1.469367938527859385e-39, PT ;  /* 0x001000002f00780b */ /* 0x000fe20003f6e200 */
[----:B------:R-:W-:Y:S01]  /*7030*/  BSSY.RECONVERGENT B0, `(.L_x_126) ;  /* 0x0000057000007945 */ /* 0x000fe20003800200 */
[----:B------:R-:W-:-:S02]  /*7040*/  MOV R46, R41 ;  /* 0x00000029002e7202 */ /* 0x000fc40000000f00 */
[----:B------:R-:W-:Y:S01]  /*7050*/  LOP3.LUT R2, R47, 0x7ff00000, RZ, 0xc0, !PT ;  /* 0x7ff000002f027812 */ /* 0x000fe200078ec0ff */
[----:B------:R-:W-:Y:S01]  /*7060*/  @!P1 DMUL R28, R30, 8.98846567431157953865e+307 ;  /* 0x7fe000001e1c9828 */ /* 0x000fe20000000000 */
[----:B------:R-:W-:Y:S01]  /*7070*/  LOP3.LUT R40, R0, 0x7ff00000, RZ, 0xc0, !PT ;  /* 0x7ff0000000287812 */ /* 0x000fe200078ec0ff */
[----:B------:R-:W-:Y:S01]  /*7080*/  IMAD.MOV.U32 R0, RZ, RZ, 0x1ca00000 ;  /* 0x1ca00000ff007424 */ /* 0x000fe200078e00ff */
[----:B------:R-:W-:Y:S02]  /*7090*/  MOV R48, R46 ;  /* 0x0000002e00307202 */ /* 0x000fe40000000f00 */
[----:B------:R-:W-:Y:S01]  /*70a0*/  ISETP.GE.U32.AND P2, PT, R2, R40, PT ;  /* 0x000000280200720c */ /* 0x000fe20003f46070 */
[----:B------:R-:W0:Y:S02]  /*70b0*/  MUFU.RCP64H R45, R29 ;  /* 0x0000001d002d7308 */ /* 0x000e240000001800 */
[----:B------:R-:W-:Y:S02]  /*70c0*/  @!P3 LOP3.LUT R41, R31, 0x7ff00000, RZ, 0xc0, !PT ;  /* 0x7ff000001f29b812 */ /* 0x000fe400078ec0ff */
[----:B------:R-:W-:-:S02]  /*70d0*/  @!P1 LOP3.LUT R40, R29, 0x7ff00000, RZ, 0xc0, !PT ;  /* 0x7ff000001d289812 */ /* 0x000fc400078ec0ff */
[----:B------:R-:W-:-:S04]  /*70e0*/  @!P3 ISETP.GE.U32.AND P4, PT, R2, R41, PT ;  /* 0x000000290200b20c */ /* 0x000fc80003f86070 */
[----:B------:R-:W-:-:S04]  /*70f0*/  @!P3 SEL R41, R0, 0x63400000, !P4 ;  /* 0x634000000029b807 */ /* 0x000fc80006000000 */
[----:B------:R-:W-:Y:S01]  /*7100*/  @!P3 LOP3.LUT R41, R41, 0x80000000, R47, 0xf8, !PT ;  /* 0x800000002929b812 */ /* 0x000fe200078ef82f */
[----:B0-----:R-:W-:-:S08]  /*7110*/  DFMA R42, R44, -R28, 1 ;  /* 0x3ff000002c2a742b */ /* 0x001fd0000000081c */
[----:B------:R-:W-:-:S08]  /*7120*/  DFMA R42, R42, R42, R42 ;  /* 0x0000002a2a2a722b */ /* 0x000fd0000000002a */
[----:B------:R-:W-:Y:S01]  /*7130*/  DFMA R44, R44, R42, R44 ;  /* 0x0000002a2c2c722b */ /* 0x000fe2000000002c */
[----:B------:R-:W-:Y:S02]  /*7140*/  SEL R42, R0, 0x63400000, !P2 ;  /* 0x63400000002a7807 */ /* 0x000fe40005000000 */
[----:B------:R-:W-:Y:S02]  /*7150*/  @!P3 LOP3.LUT R43, R41, 0x100000, RZ, 0xfc, !PT ;  /* 0x00100000292bb812 */ /* 0x000fe400078efcff */
[----:B------:R-:W-:Y:S01]  /*7160*/  LOP3.LUT R49, R42, 0x800fffff, R47, 0xf8, !PT ;  /* 0x800fffff2a317812 */ /* 0x000fe200078ef82f */
[----:B------:R-:W-:Y:S02]  /*7170*/  @!P3 IMAD.MOV.U32 R42, RZ, RZ, RZ ;  /* 0x000000ffff2ab224 */ /* 0x000fe400078e00ff */
[----:B------:R-:W-:Y:S01]  /*7180*/  DFMA R50, R44, -R28, 1 ;  /* 0x3ff000002c32742b */ /* 0x000fe2000000081c */
[----:B------:R-:W-:-:S03]  /*7190*/  MOV R41, R2 ;  /* 0x0000000200297202 */ /* 0x000fc60000000f00 */
[----:B------:R-:W-:-:S04]  /*71a0*/  @!P3 DFMA R48, R48, 2, -R42 ;  /* 0x400000003030b82b */ /* 0x000fc8000000082a */
[----:B------:R-:W-:-:S06]  /*71b0*/  DFMA R50, R44, R50, R44 ;  /* 0x000000322c32722b */ /* 0x000fcc000000002c */
[----:B------:R-:W-:Y:S02]  /*71c0*/  @!P3 LOP3.LUT R41, R49, 0x7ff00000, RZ, 0xc0, !PT ;  /* 0x7ff000003129b812 */ /* 0x000fe400078ec0ff */
[----:B------:R-:W-:-:S08]  /*71d0*/  DMUL R42, R50, R48 ;  /* 0x00000030322a7228 */ /* 0x000fd00000000000 */
[----:B------:R-:W-:-:S08]  /*71e0*/  DFMA R44, R42, -R28, R48 ;  /* 0x8000001c2a2c722b */ /* 0x000fd00000000030 */
[----:B------:R-:W-:Y:S01]  /*71f0*/  DFMA R44, R50, R44, R42 ;  /* 0x0000002c322c722b */ /* 0x000fe2000000002a */
[----:B------:R-:W-:-:S05]  /*7200*/  VIADD R42, R41, 0xffffffff ;  /* 0xffffffff292a7836 */ /* 0x000fca0000000000 */
[----:B------:R-:W-:Y:S02]  /*7210*/  ISETP.GT.U32.AND P1, PT, R42, 0x7feffffe, PT ;  /* 0x7feffffe2a00780c */ /* 0x000fe40003f24070 */
[----:B------:R-:W-:-:S04]  /*7220*/  IADD3 R42, PT, PT, R40, -0x1, RZ ;  /* 0xffffffff282a7810 */ /* 0x000fc80007ffe0ff */
[----:B------:R-:W-:-:S13]  /*7230*/  ISETP.GT.U32.OR P1, PT, R42, 0x7feffffe, P1 ;  /* 0x7feffffe2a00780c */ /* 0x000fda0000f24470 */
[----:B------:R-:W-:Y:S05]  /*7240*/  @P1 BRA `(.L_x_127) ;  /* 0x0000000000741947 */ /* 0x000fea0003800000 */
[----:B------:R-:W-:-:S04]  /*7250*/  LOP3.LUT R40, R31, 0x7ff00000, RZ, 0xc0, !PT ;  /* 0x7ff000001f287812 */ /* 0x000fc800078ec0ff */
[CC--:B------:R-:W-:Y:S02]  /*7260*/  VIADDMNMX R41, R2.reuse, -R40.reuse, 0xb9600000, !PT ;  /* 0xb960000002297446 */ /* 0x0c0fe40007800928 */
[----:B------:R-:W-:Y:S01]  /*7270*/  ISETP.GE.U32.AND P1, PT, R2, R40, PT ;  /* 0x000000280200720c */ /* 0x000fe20003f26070 */
[----:B------:R-:W-:Y:S01]  /*7280*/  IMAD.MOV.U32 R40, RZ, RZ, RZ ;  /* 0x000000ffff287224 */ /* 0x000fe200078e00ff */
[----:B------:R-:W-:Y:S02]  /*7290*/  VIMNMX R41, PT, PT, R41, 0x46a00000, PT ;  /* 0x46a0000029297848 */ /* 0x000fe40003fe0100 */
[----:B------:R-:W-:-:S05]  /*72a0*/  SEL R0, R0, 0x63400000, !P1 ;  /* 0x6340000000007807 */ /* 0x000fca0004800000 */
[----:B------:R-:W-:-:S05]  /*72b0*/  IMAD.IADD R0, R41, 0x1, -R0 ;  /* 0x0000000129007824 */ /* 0x000fca00078e0a00 */
[----:B------:R-:W-:-:S06]  /*72c0*/  IADD3 R41, PT, PT, R0, 0x7fe00000, RZ ;  /* 0x7fe0000000297810 */ /* 0x000fcc0007ffe0ff */
[----:B------:R-:W-:-:S10]  /*72d0*/  DMUL R42, R44, R40 ;  /* 0x000000282c2a7228 */ /* 0x000fd40000000000 */
[----:B------:R-:W-:-:S13]  /*72e0*/  FSETP.GTU.AND P1, PT, |R43|, 1.469367938527859385e-39, PT ;  /* 0x001000002b00780b */ /* 0x000fda0003f2c200 */
[----:B------:R-:W-:Y:S05]  /*72f0*/  @P1 BRA `(.L_x_128) ;  /* 0x0000000000a81947 */ /* 0x000fea0003800000 */
[----:B------:R-:W-:Y:S01]  /*7300*/  DFMA R28, R44, -R28, R48 ;  /* 0x8000001c2c1c722b */ /* 0x000fe20000000030 */
[----:B------:R-:W-:-:S09]  /*7310*/  MOV R40, RZ ;  /* 0x000000ff00287202 */ /* 0x000fd20000000f00 */
[C---:B------:R-:W-:Y:S02]  /*7320*/  FSETP.NEU.AND P1, PT, R29.reuse, RZ, PT ;  /* 0x000000ff1d00720b */ /* 0x040fe40003f2d000 */
[----:B------:R-:W-:-:S04]  /*7330*/  LOP3.LUT R2, R29, 0x80000000, R31, 0x48, !PT ;  /* 0x800000001d027812 */ /* 0x000fc800078e481f */
[----:B------:R-:W-:-:S07]  /*7340*/  LOP3.LUT R41, R2, R41, RZ, 0xfc, !PT ;  /* 0x0000002902297212 */ /* 0x000fce00078efcff */
[----:B------:R-:W-:Y:S05]  /*7350*/  @!P1 BRA `(.L_x_128) ;  /* 0x0000000000909947 */ /* 0x000fea0003800000 */
[----:B------:R-:W-:Y:S01]  /*7360*/  IMAD.MOV R29, RZ, RZ, -R0 ;  /* 0x000000ffff1d7224 */ /* 0x000fe200078e0a00 */
[----:B------:R-:W-:Y:S02]  /*7370*/  MOV R28, RZ ;  /* 0x000000ff001c7202 */ /* 0x000fe40000000f00 */
[----:B------:R-:W-:-:S04]  /*7380*/  IADD3 R0, PT, PT, -R0, -0x43300000, RZ ;  /* 0xbcd0000000007810 */ /* 0x000fc80007ffe1ff */
[----:B------:R-:W-:Y:S02]  /*7390*/  DFMA R28, R42, -R28, R44 ;  /* 0x8000001c2a1c722b */ /* 0x000fe4000000002c */
[----:B------:R-:W-:-:S08]  /*73a0*/  DMUL.RP R44, R44, R40 ;  /* 0x000000282c2c7228 */ /* 0x000fd00000008000 */
[----:B------:R-:W-:Y:S02]  /*73b0*/  FSETP.NEU.AND P1, PT, |R29|, R0, PT ;  /* 0x000000001d00720b */ /* 0x000fe40003f2d200 */
[----:B------:R-:W-:Y:S02]  /*73c0*/  LOP3.LUT R2, R45, R2, RZ, 0x3c, !PT ;  /* 0x000000022d027212 */ /* 0x000fe400078e3cff */
[----:B------:R-:W-:Y:S02]  /*73d0*/  FSEL R0, R44, R42, !P1 ;  /* 0x0000002a2c007208 */ /* 0x000fe40004800000 */
[----:B------:R-:W-:-:S03]  /*73e0*/  FSEL R2, R2, R43, !P1 ;  /* 0x0000002b02027208 */ /* 0x000fc60004800000 */
[----:B------:R-:W-:Y:S01]  /*73f0*/  IMAD.MOV.U32 R42, RZ, RZ, R0 ;  /* 0x000000ffff2a7224 */ /* 0x000fe200078e0000 */
[----:B------:R-:W-:Y:S01]  /*7400*/  MOV R43, R2 ;  /* 0x00000002002b7202 */ /* 0x000fe20000000f00 */
[----:B------:R-:W-:Y:S06]  /*7410*/  BRA `(.L_x_128) ;  /* 0x0000000000607947 */ /* 0x000fec0003800000 */
.L_x_127:
[----:B------:R-:W-:-:S14]  /*7420*/  DSETP.NAN.AND P1, PT, R46, R46, PT ;  /* 0x0000002e2e00722a */ /* 0x000fdc0003f28000 */
[----:B------:R-:W-:Y:S05]  /*7430*/  @P1 BRA `(.L_x_129) ;  /* 0x00000000004c1947 */ /* 0x000fea0003800000 */
[----:B------:R-:W-:-:S14]  /*7440*/  DSETP.NAN.AND P1, PT, R30, R30, PT ;  /* 0x0000001e1e00722a */ /* 0x000fdc0003f28000 */
[----:B------:R-:W-:Y:S05]  /*7450*/  @P1 BRA `(.L_x_130) ;  /* 0x0000000000341947 */ /* 0x000fea0003800000 */
[----:B------:R-:W-:Y:S01]  /*7460*/  ISETP.NE.AND P1, PT, R41, R40, PT ;  /* 0x000000282900720c */ /* 0x000fe20003f25270 */
[----:B------:R-:W-:Y:S01]  /*7470*/  IMAD.MOV.U32 R42, RZ, RZ, 0x0 ;  /* 0x00000000ff2a7424 */ /* 0x000fe200078e00ff */
[----:B------:R-:W-:-:S11]  /*7480*/  MOV R43, 0xfff80000 ;  /* 0xfff80000002b7802 */ /* 0x000fd60000000f00 */
[----:B------:R-:W-:Y:S05]  /*7490*/  @!P1 BRA `(.L_x_128) ;  /* 0x0000000000409947 */ /* 0x000fea0003800000 */
[----:B------:R-:W-:Y:S02]  /*74a0*/  ISETP.NE.AND P1, PT, R41, 0x7ff00000, PT ;  /* 0x7ff000002900780c */ /* 0x000fe40003f25270 */
[----:B------:R-:W-:Y:S02]  /*74b0*/  LOP3.LUT R30, R47, 0x80000000, R31, 0x48, !PT ;  /* 0x800000002f1e7812 */ /* 0x000fe400078e481f */
[----:B------:R-:W-:-:S13]  /*74c0*/  ISETP.EQ.OR P1, PT, R40, RZ, !P1 ;  /* 0x000000ff2800720c */ /* 0x000fda0004f22670 */
[----:B------:R-:W-:Y:S01]  /*74d0*/  @P1 LOP3.LUT R0, R30, 0x7ff00000, RZ, 0xfc, !PT ;  /* 0x7ff000001e001812 */ /* 0x000fe200078efcff */
[----:B------:R-:W-:Y:S01]  /*74e0*/  @!P1 IMAD.MOV.U32 R42, RZ, RZ, RZ ;  /* 0x000000ffff2a9224 */ /* 0x000fe200078e00ff */
[----:B------:R-:W-:Y:S01]  /*74f0*/  @!P1 MOV R43, R30 ;  /* 0x0000001e002b9202 */ /* 0x000fe20000000f00 */
[----:B------:R-:W-:Y:S01]  /*7500*/  @P1 IMAD.MOV.U32 R42, RZ, RZ, RZ ;  /* 0x000000ffff2a1224 */ /* 0x000fe200078e00ff */
[----:B------:R-:W-:Y:S01]  /*7510*/  @P1 MOV R43, R0 ;  /* 0x00000000002b1202 */ /* 0x000fe20000000f00 */
[----:B------:R-:W-:Y:S06]  /*7520*/  BRA `(.L_x_128) ;  /* 0x00000000001c7947 */ /* 0x000fec0003800000 */
.L_x_130:
[----:B------:R-:W-:Y:S01]  /*7530*/  LOP3.LUT R0, R31, 0x80000, RZ, 0xfc, !PT ;  /* 0x000800001f007812 */ /* 0x000fe200078efcff */
[----:B------:R-:W-:-:S03]  /*7540*/  IMAD.MOV.U32 R42, RZ, RZ, R30 ;  /* 0x000000ffff2a7224 */ /* 0x000fc600078e001e */
[----:B------:R-:W-:Y:S01]  /*7550*/  MOV R43, R0 ;  /* 0x00000000002b7202 */ /* 0x000fe20000000f00 */
[----:B------:R-:W-:Y:S06]  /*7560*/  BRA `(.L_x_128) ;  /* 0x00000000000c7947 */ /* 0x000fec0003800000 */
.L_x_129:
[----:B------:R-:W-:Y:S01]  /*7570*/  LOP3.LUT R0, R47, 0x80000, RZ, 0xfc, !PT ;  /* 0x000800002f007812 */ /* 0x000fe200078efcff */
[----:B------:R-:W-:-:S03]  /*7580*/  IMAD.MOV.U32 R42, RZ, RZ, R46 ;  /* 0x000000ffff2a7224 */ /* 0x000fc600078e002e */
[----:B------:R-:W-:-:S07]  /*7590*/  MOV R43, R0 ;  /* 0x00000000002b7202 */ /* 0x000fce0000000f00 */
.L_x_128:
[----:B------:R-:W-:Y:S05]  /*75a0*/  BSYNC.RECONVERGENT B0 ;  /* 0x0000000000007941 */ /* 0x000fea0003800200 */
.L_x_126:
[----:B------:R-:W-:Y:S02]  /*75b0*/  HFMA2 R29, -RZ, RZ, 0, 0 ;  /* 0x00000000ff1d7431 */ /* 0x000fe400000001ff */
[----:B------:R-:W-:Y:S01]  /*75c0*/  IMAD.MOV.U32 R28, RZ, RZ, R39 ;  /* 0x000000ffff1c7224 */ /* 0x000fe200078e0027 */
[----:B------:R-:W-:Y:S01]  /*75d0*/  MOV R0, R43 ;  /* 0x0000002b00007202 */ /* 0x000fe20000000f00 */
[----:B------:R-:W-:Y:S02]  /*75e0*/  IMAD.MOV.U32 R2, RZ, RZ, R42 ;  /* 0x000000ffff027224 */ /* 0x000fe400078e002a */
[----:B------:R-:W-:Y:S05]  /*75f0*/  RET.REL.NODEC R28 `(_Z8fastwavePdS_S_S_iii) ;  /* 0xffffff881c807950 */ /* 0x000fea0003c3ffff */
.L_x_131:
[----:B------:R-:W-:-:S00]  /*7600*/  BRA `(.L_x_131) ;  /* 0xfffffffc00fc7947 */ /* 0x000fc0000383ffff */
[----:B------:R-:W-:-:S00]  /*7610*/  NOP ;  /* 0x0000000000007918 */ /* 0x000fc00000000000 */
        /* <DEDUP_REMOVED lines=14> */
.L_x_132:


//--------------------- .nv.shared.reserved.0     --------------------------
	.section	.nv.shared.reserved.0,"aw",@nobits
	.weak		__nv_reservedSMEM_offset_0_alias
	.size		__nv_reservedSMEM_offset_0_alias, 0, 64
	.other		__nv_reservedSMEM_offset_0_alias,@"STO_CUDA_RESERVED_SHARED STV_DEFAULT"
__nv_reservedSMEM_offset_0_alias:
	.zero		0
	.zero		64


//--------------------- .nv.constant0._Z8fastwavePdS_S_S_iii --------------------------
	.section	.nv.constant0._Z8fastwavePdS_S_S_iii,"a",@progbits
	.sectionflags	@""
	.align	4
.nv.constant0._Z8fastwavePdS_S_S_iii:
	.zero		940


//--------------------- SYMBOLS --------------------------

	.type		.nv.reservedSmem.offset0,@object
	.size		.nv.reservedSmem.offset0,0x4
